	.target	sm_90a

	.elftype	@"ET_EXEC"


//--------------------- .note.nv.tkinfo           --------------------------
	.section	.note.nv.tkinfo,"",@"SHT_NOTE"
	.sectionflags	@"SHF_NOTE_NV_TKINFO"
	.tkinfo
        /*0018*/ 	.word	0x00000002
        /*0030*/ 	.string	""
        /*0030*/ 	.string	"ptxas"
        /*0030*/ 	.string	"Cuda compilation tools, release 13.0, V13.0.88"
        /*0030*/ 	.string	"Build cuda_13.0.r13.0/compiler.36424714_0"
        /*0030*/ 	.string	"-arch sm_90a -m 64 "



//--------------------- .note.nv.cuinfo           --------------------------
	.section	.note.nv.cuinfo,"",@"SHT_NOTE"
	.sectionflags	@"SHF_NOTE_NV_CUINFO"
        /*0018*/ 	.short	0x0002
        /*001a*/ 	.short	0x005a
        /*001c*/ 	.short	0x0082
	.zero		2


//--------------------- .nv.info                  --------------------------
	.section	.nv.info,"",@"SHT_CUDA_INFO"
	.align	4


	//----- nvinfo : EIATTR_REGCOUNT
	.align		4
        /*0000*/ 	.byte	0x04, 0x2f
        /*0002*/ 	.short	(.L_17 - .L_16)
	.align		4
.L_16:
        /*0004*/ 	.word	index@(_ZN7cutlass13device_kernelINS_4gemm6kernel13GemmUniversalIN4cute5tupleIJiiiiEEENS1_10collective13CollectiveMmaINS1_39MainloopSm90TmaGmmaRmemAWarpSpecializedILi5ENS5_IJNS4_1CILi1EEESB_SB_EEENS1_32KernelTmaWarpSpecializedPingpongEEENS5_IJNSA_ILi64EEENSA_ILi256EEENSA_ILi32EEEEEENS_10tfloat32_tENS5_IJSB_llEEESJ_SK_NS4_8TiledMMAINS4_8MMA_AtomIJNS4_4SM904GMMA30MMA_64x256x8_F32TF32TF32_RS_TNILNSO_7ScaleInE1ELSQ_1EEEEEENS4_6LayoutISC_NS5_IJNSA_ILi0EEESU_SU_EEEEENS5_IJNS4_10UnderscoreESX_SX_EEEEENS4_13SM90_TMA_LOADENS4_14ComposedLayoutINS4_7SwizzleILi1ELi4ELi3EEENS4_18smem_ptr_flag_bitsILi32EEENST_INS5_IJNSA_ILi8EEES16_EEENS5_IJSB_S16_EEEEEEENS4_9Copy_AtomIJNS4_39AutoVectorizingCopyWithAssumedAlignmentILi128EEESJ_EEENS4_8identityES10_S1A_vS1F_EENS_8epilogue10collective6detail29Sm90TmaWarpSpecializedAdapterINS1I_15DefaultEpilogueISJ_NS5_IJlSB_lEEES1M_NS1H_6thread17LinearCombinationISJ_Li1EffLNS1N_9ScaleType4KindE0ELNS_15FloatRoundStyleE2ESJ_EENS1_15EpilogueDefaultEEEEEvvEEEEvNT_6ParamsE)
        /*0008*/ 	.word	0x000000a8


	//----- nvinfo : EIATTR_FRAME_SIZE
	.align		4
.L_17:
        /*000c*/ 	.byte	0x04, 0x11
        /*000e*/ 	.short	(.L_19 - .L_18)
	.align		4
.L_18:
        /*0010*/ 	.word	index@(_ZN7cutlass13device_kernelINS_4gemm6kernel13GemmUniversalIN4cute5tupleIJiiiiEEENS1_10collective13CollectiveMmaINS1_39MainloopSm90TmaGmmaRmemAWarpSpecializedILi5ENS5_IJNS4_1CILi1EEESB_SB_EEENS1_32KernelTmaWarpSpecializedPingpongEEENS5_IJNSA_ILi64EEENSA_ILi256EEENSA_ILi32EEEEEENS_10tfloat32_tENS5_IJSB_llEEESJ_SK_NS4_8TiledMMAINS4_8MMA_AtomIJNS4_4SM904GMMA30MMA_64x256x8_F32TF32TF32_RS_TNILNSO_7ScaleInE1ELSQ_1EEEEEENS4_6LayoutISC_NS5_IJNSA_ILi0EEESU_SU_EEEEENS5_IJNS4_10UnderscoreESX_SX_EEEEENS4_13SM90_TMA_LOADENS4_14ComposedLayoutINS4_7SwizzleILi1ELi4ELi3EEENS4_18smem_ptr_flag_bitsILi32EEENST_INS5_IJNSA_ILi8EEES16_EEENS5_IJSB_S16_EEEEEEENS4_9Copy_AtomIJNS4_39AutoVectorizingCopyWithAssumedAlignmentILi128EEESJ_EEENS4_8identityES10_S1A_vS1F_EENS_8epilogue10collective6detail29Sm90TmaWarpSpecializedAdapterINS1I_15DefaultEpilogueISJ_NS5_IJlSB_lEEES1M_NS1H_6thread17LinearCombinationISJ_Li1EffLNS1N_9ScaleType4KindE0ELNS_15FloatRoundStyleE2ESJ_EENS1_15EpilogueDefaultEEEEEvvEEEEvNT_6ParamsE)
        /*0014*/ 	.word	0x00000060


	//----- nvinfo : EIATTR_MIN_STACK_SIZE
	.align		4
.L_19:
        /*0018*/ 	.byte	0x04, 0x12
        /*001a*/ 	.short	(.L_21 - .L_20)
	.align		4
.L_20:
        /*001c*/ 	.word	index@(_ZN7cutlass13device_kernelINS_4gemm6kernel13GemmUniversalIN4cute5tupleIJiiiiEEENS1_10collective13CollectiveMmaINS1_39MainloopSm90TmaGmmaRmemAWarpSpecializedILi5ENS5_IJNS4_1CILi1EEESB_SB_EEENS1_32KernelTmaWarpSpecializedPingpongEEENS5_IJNSA_ILi64EEENSA_ILi256EEENSA_ILi32EEEEEENS_10tfloat32_tENS5_IJSB_llEEESJ_SK_NS4_8TiledMMAINS4_8MMA_AtomIJNS4_4SM904GMMA30MMA_64x256x8_F32TF32TF32_RS_TNILNSO_7ScaleInE1ELSQ_1EEEEEENS4_6LayoutISC_NS5_IJNSA_ILi0EEESU_SU_EEEEENS5_IJNS4_10UnderscoreESX_SX_EEEEENS4_13SM90_TMA_LOADENS4_14ComposedLayoutINS4_7SwizzleILi1ELi4ELi3EEENS4_18smem_ptr_flag_bitsILi32EEENST_INS5_IJNSA_ILi8EEES16_EEENS5_IJSB_S16_EEEEEEENS4_9Copy_AtomIJNS4_39AutoVectorizingCopyWithAssumedAlignmentILi128EEESJ_EEENS4_8identityES10_S1A_vS1F_EENS_8epilogue10collective6detail29Sm90TmaWarpSpecializedAdapterINS1I_15DefaultEpilogueISJ_NS5_IJlSB_lEEES1M_NS1H_6thread17LinearCombinationISJ_Li1EffLNS1N_9ScaleType4KindE0ELNS_15FloatRoundStyleE2ESJ_EENS1_15EpilogueDefaultEEEEEvvEEEEvNT_6ParamsE)
        /*0020*/ 	.word	0x00000060
.L_21:


//--------------------- .nv.compat                --------------------------
	.section	.nv.compat,"",@"SHT_CUDA_COMPAT_INFO"
	.align	4
        /*0000*/ 	.byte	0x02, 0x09, 0x01, 0x00, 0x02, 0x02, 0x04, 0x00, 0x02, 0x05, 0x05, 0x00, 0x03, 0x07, 0x01, 0x01
        /*0010*/ 	.byte	0x02, 0x03, 0x01, 0x00, 0x02, 0x06, 0x01, 0x00, 0x04, 0x0b, 0x08, 0x00, 0x00, 0x00, 0x00, 0x00
        /*0020*/ 	.byte	0x00, 0x00, 0x00, 0x00


//--------------------- .nv.info._ZN7cutlass13device_kernelINS_4gemm6kernel13GemmUniversalIN4cute5tupleIJiiiiEEENS1_10collective13CollectiveMmaINS1_39MainloopSm90TmaGmmaRmemAWarpSpecializedILi5ENS5_IJNS4_1CILi1EEESB_SB_EEENS1_32KernelTmaWarpSpecializedPingpongEEENS5_IJNSA_ILi64EEENSA_ILi256EEENSA_ILi32EEEEEENS_10tfloat32_tENS5_IJSB_llEEESJ_SK_NS4_8TiledMMAINS4_8MMA_AtomIJNS4_4SM904GMMA30MMA_64x256x8_F32TF32TF32_RS_TNILNSO_7ScaleInE1ELSQ_1EEEEEENS4_6LayoutISC_NS5_IJNSA_ILi0EEESU_SU_EEEEENS5_IJNS4_10UnderscoreESX_SX_EEEEENS4_13SM90_TMA_LOADENS4_14ComposedLayoutINS4_7SwizzleILi1ELi4ELi3EEENS4_18smem_ptr_flag_bitsILi32EEENST_INS5_IJNSA_ILi8EEES16_EEENS5_IJSB_S16_EEEEEEENS4_9Copy_AtomIJNS4_39AutoVectorizingCopyWithAssumedAlignmentILi128EEESJ_EEENS4_8identityES10_S1A_vS1F_EENS_8epilogue10collective6detail29Sm90TmaWarpSpecializedAdapterINS1I_15DefaultEpilogueISJ_NS5_IJlSB_lEEES1M_NS1H_6thread17LinearCombinationISJ_Li1EffLNS1N_9ScaleType4KindE0ELNS_15FloatRoundStyleE2ESJ_EENS1_15EpilogueDefaultEEEEEvvEEEEvNT_6ParamsE --------------------------
	.section	.nv.info._ZN7cutlass13device_kernelINS_4gemm6kernel13GemmUniversalIN4cute5tupleIJiiiiEEENS1_10collective13CollectiveMmaINS1_39MainloopSm90TmaGmmaRmemAWarpSpecializedILi5ENS5_IJNS4_1CILi1EEESB_SB_EEENS1_32KernelTmaWarpSpecializedPingpongEEENS5_IJNSA_ILi64EEENSA_ILi256EEENSA_ILi32EEEEEENS_10tfloat32_tENS5_IJSB_llEEESJ_SK_NS4_8TiledMMAINS4_8MMA_AtomIJNS4_4SM904GMMA30MMA_64x256x8_F32TF32TF32_RS_TNILNSO_7ScaleInE1ELSQ_1EEEEEENS4_6LayoutISC_NS5_IJNSA_ILi0EEESU_SU_EEEEENS5_IJNS4_10UnderscoreESX_SX_EEEEENS4_13SM90_TMA_LOADENS4_14ComposedLayoutINS4_7SwizzleILi1ELi4ELi3EEENS4_18smem_ptr_flag_bitsILi32EEENST_INS5_IJNSA_ILi8EEES16_EEENS5_IJSB_S16_EEEEEEENS4_9Copy_AtomIJNS4_39AutoVectorizingCopyWithAssumedAlignmentILi128EEESJ_EEENS4_8identityES10_S1A_vS1F_EENS_8epilogue10collective6detail29Sm90TmaWarpSpecializedAdapterINS1I_15DefaultEpilogueISJ_NS5_IJlSB_lEEES1M_NS1H_6thread17LinearCombinationISJ_Li1EffLNS1N_9ScaleType4KindE0ELNS_15FloatRoundStyleE2ESJ_EENS1_15EpilogueDefaultEEEEEvvEEEEvNT_6ParamsE,"",@"SHT_CUDA_INFO"
	.sectionflags	@""
	.align	4


	//----- nvinfo : EIATTR_CUDA_API_VERSION
	.align		4
        /*0000*/ 	.byte	0x04, 0x37
        /*0002*/ 	.short	(.L_23 - .L_22)
.L_22:
        /*0004*/ 	.word	0x00000082


	//----- nvinfo : EIATTR_KPARAM_INFO
	.align		4
.L_23:
        /*0008*/ 	.byte	0x04, 0x17
        /*000a*/ 	.short	(.L_25 - .L_24)
.L_24:
        /*000c*/ 	.word	0x00000000
        /*0010*/ 	.short	0x0000
        /*0012*/ 	.short	0x0070
        /*0014*/ 	.byte	0x00, 0xf0, 0x01, 0x10


	//----- nvinfo : EIATTR_SPARSE_MMA_MASK
	.align		4
.L_25:
        /*0018*/ 	.byte	0x03, 0x50
        /*001a*/ 	.short	0x0000


	//----- nvinfo : EIATTR_MAXREG_COUNT
	.align		4
        /*001c*/ 	.byte	0x03, 0x1b
        /*001e*/ 	.short	0x00a8


	//----- nvinfo : EIATTR_NUM_BARRIERS
	.align		4
        /*0020*/ 	.byte	0x02, 0x4c
        /*0022*/ 	.byte	0x03
	.zero		1


	//----- nvinfo : EIATTR_EXTERNS
	.align		4
        /*0024*/ 	.byte	0x04, 0x0f
        /*0026*/ 	.short	(.L_27 - .L_26)


	//   ....[0]....
	.align		4
.L_26:
        /*0028*/ 	.word	index@(__assertfail)


	//----- nvinfo : EIATTR_ANNOTATIONS
	.align		4
.L_27:
        /*002c*/ 	.byte	0x04, 0x55
        /*002e*/ 	.short	(.L_29 - .L_28)


	//   ....[0]....
.L_28:
        /*0030*/ 	.word	0x00000001
        /*0034*/ 	.byte	0x90, 0x06, 0x00, 0x00, 0x01, 0x00, 0x00, 0x00, 0x50, 0x09, 0x00, 0x00, 0x01, 0x00, 0x00, 0x00
        /* <DEDUP_REMOVED lines=36> */
        /*0284*/ 	.byte	0x60, 0xfd, 0x00, 0x00, 0x01, 0x00, 0x00, 0x00, 0x70, 0xfd, 0x00, 0x00


	//----- nvinfo : EIATTR_MERCURY_ISA_VERSION
	.align		4
.L_29:
        /*0290*/ 	.byte	0x03, 0x5f
        /*0292*/ 	.short	0x0101


	//----- nvinfo : EIATTR_INT_WARP_WIDE_INSTR_OFFSETS
	.align		4
        /*0294*/ 	.byte	0x04, 0x31
        /*0296*/ 	.short	(.L_31 - .L_30)


	//   ....[0]....
.L_30:
        /*0298*/ 	.word	0x000004b0


	//   ....[1]....
        /*029c*/ 	.word	0x000004c0


	//   ....[2]....
        /*02a0*/ 	.word	0x00000530


	//   ....[3]....
        /*02a4*/ 	.word	0x00000540


	//   ....[4]....
        /*02a8*/ 	.word	0x00000550


	//   ....[5]....
        /*02ac*/ 	.word	0x00000570


	//   ....[6]....
        /*02b0*/ 	.word	0x000005d0


	//   ....[7]....
        /*02b4*/ 	.word	0x000005f0


	//----- nvinfo : EIATTR_COOP_GROUP_MASK_REGIDS
	.align		4
.L_31:
        /*02b8*/ 	.byte	0x04, 0x29
        /*02ba*/ 	.short	(.L_33 - .L_32)


	//   ....[0]....
.L_32:
        /*02bc*/ 	.word	0xffffffff


	//   ....[1]....
        /*02c0*/ 	.word	0xffffffff


	//   ....[2]....
        /*02c4*/ 	.word	0xffffffff


	//   ....[3]....
        /*02c8*/ 	.word	0xffffffff


	//   ....[4]....
        /*02cc*/ 	.word	0xffffffff


	//   ....[5]....
        /*02d0*/ 	.word	0xffffffff


	//   ....[6]....
        /*02d4*/ 	.word	0xffffffff


	//   ....[7]....
        /*02d8*/ 	.word	0xffffffff


	//   ....[8]....
        /*02dc*/ 	.word	0xffffffff


	//   ....[9]....
        /*02e0*/ 	.word	0xffffffff


	//   ....[10]....
        /*02e4*/ 	.word	0xffffffff


	//   ....[11]....
        /*02e8*/ 	.word	0xffffffff


	//   ....[12]....
        /*02ec*/ 	.word	0xffffffff


	//   ....[13]....
        /*02f0*/ 	.word	0xffffffff


	//   ....[14]....
        /*02f4*/ 	.word	0xffffffff


	//   ....[15]....
        /*02f8*/ 	.word	0xffffffff


	//   ....[16]....
        /*02fc*/ 	.word	0xffffffff


	//   ....[17]....
        /*0300*/ 	.word	0xffffffff


	//   ....[18]....
        /*0304*/ 	.word	0xffffffff


	//   ....[19]....
        /*0308*/ 	.word	0xffffffff


	//   ....[20]....
        /*030c*/ 	.word	0xffffffff


	//   ....[21]....
        /*0310*/ 	.word	0xffffffff


	//   ....[22]....
        /*0314*/ 	.word	0xffffffff


	//   ....[23]....
        /*0318*/ 	.word	0xffffffff


	//   ....[24]....
        /*031c*/ 	.word	0xffffffff


	//   ....[25]....
        /*0320*/ 	.word	0xffffffff


	//   ....[26]....
        /*0324*/ 	.word	0xffffffff


	//   ....[27]....
        /*0328*/ 	.word	0xffffffff


	//   ....[28]....
        /*032c*/ 	.word	0xffffffff


	//   ....[29]....
        /*0330*/ 	.word	0xffffffff


	//   ....[30]....
        /*0334*/ 	.word	0xffffffff


	//   ....[31]....
        /*0338*/ 	.word	0xffffffff


	//   ....[32]....
        /*033c*/ 	.word	0xffffffff


	//   ....[33]....
        /*0340*/ 	.word	0xffffffff


	//   ....[34]....
        /*0344*/ 	.word	0xffffffff


	//   ....[35]....
        /*0348*/ 	.word	0xffffffff


	//   ....[36]....
        /*034c*/ 	.word	0xffffffff


	//   ....[37]....
        /*0350*/ 	.word	0xffffffff


	//   ....[38]....
        /*0354*/ 	.word	0xffffffff


	//   ....[39]....
        /*0358*/ 	.word	0xffffffff


	//   ....[40]....
        /*035c*/ 	.word	0xffffffff


	//   ....[41]....
        /*0360*/ 	.word	0xffffffff


	//   ....[42]....
        /*0364*/ 	.word	0xffffffff


	//   ....[43]....
        /*0368*/ 	.word	0xffffffff


	//   ....[44]....
        /*036c*/ 	.word	0xffffffff


	//   ....[45]....
        /*0370*/ 	.word	0xffffffff


	//   ....[46]....
        /*0374*/ 	.word	0xffffffff


	//   ....[47]....
        /*0378*/ 	.word	0xffffffff


	//   ....[48]....
        /*037c*/ 	.word	0xffffffff


	//   ....[49]....
        /*0380*/ 	.word	0xffffffff


	//   ....[50]....
        /*0384*/ 	.word	0xffffffff


	//   ....[51]....
        /*0388*/ 	.word	0xffffffff


	//   ....[52]....
        /*038c*/ 	.word	0xffffffff


	//   ....[53]....
        /*0390*/ 	.word	0xffffffff


	//   ....[54]....
        /*0394*/ 	.word	0xffffffff


	//   ....[55]....
        /*0398*/ 	.word	0x0500000f


	//   ....[56]....
        /*039c*/ 	.word	0x0500000f


	//   ....[57]....
        /*03a0*/ 	.word	0x0500000f


	//   ....[58]....
        /*03a4*/ 	.word	0x0500000f


	//   ....[59]....
        /*03a8*/ 	.word	0x0500000f


	//   ....[60]....
        /*03ac*/ 	.word	0x0500000f


	//   ....[61]....
        /*03b0*/ 	.word	0x0500000f


	//   ....[62]....
        /*03b4*/ 	.word	0x0500000f


	//   ....[63]....
        /*03b8*/ 	.word	0x0500000f


	//   ....[64]....
        /*03bc*/ 	.word	0x0500000f


	//   ....[65]....
        /*03c0*/ 	.word	0x0500000f


	//   ....[66]....
        /*03c4*/ 	.word	0x0500000f


	//   ....[67]....
        /*03c8*/ 	.word	0x0500000f


	//   ....[68]....
        /*03cc*/ 	.word	0x0500000f


	//   ....[69]....
        /*03d0*/ 	.word	0x0500000f


	//   ....[70]....
        /*03d4*/ 	.word	0x0500000f


	//   ....[71]....
        /*03d8*/ 	.word	0x0500000f


	//----- nvinfo : EIATTR_COOP_GROUP_INSTR_OFFSETS
	.align		4
.L_33:
        /*03dc*/ 	.byte	0x04, 0x28
        /*03de*/ 	.short	(.L_35 - .L_34)


	//   ....[0]....
.L_34:
        /*03e0*/ 	.word	0x00000060


	//   ....[1]....
        /*03e4*/ 	.word	0x00000090


	//   ....[2]....
        /*03e8*/ 	.word	0x00000190


	//   ....[3]....
        /*03ec*/ 	.word	0x000003c0


	//   ....[4]....
        /*03f0*/ 	.word	0x00000400


	//   ....[5]....
        /*03f4*/ 	.word	0x00000440


	//   ....[6]....
        /*03f8*/ 	.word	0x000017a0


	//   ....[7]....
        /*03fc*/ 	.word	0x00002070


	//   ....[8]....
        /*0400*/ 	.word	0x000021a0


	//   ....[9]....
        /*0404*/ 	.word	0x00002230


	//   ....[10]....
        /*0408*/ 	.word	0x000022c0


	//   ....[11]....
        /*040c*/ 	.word	0x00002350


	//   ....[12]....
        /*0410*/ 	.word	0x000023e0


	//   ....[13]....
        /*0414*/ 	.word	0x00002470


	//   ....[14]....
        /*0418*/ 	.word	0x00002500


	//   ....[15]....
        /*041c*/ 	.word	0x000028a0


	//   ....[16]....
        /*0420*/ 	.word	0x00002960


	//   ....[17]....
        /*0424*/ 	.word	0x000029f0


	//   ....[18]....
        /*0428*/ 	.word	0x00002a80


	//   ....[19]....
        /*042c*/ 	.word	0x00002b10


	//   ....[20]....
        /*0430*/ 	.word	0x00002ba0


	//   ....[21]....
        /*0434*/ 	.word	0x00002c30


	//   ....[22]....
        /*0438*/ 	.word	0x00002cc0


	//   ....[23]....
        /*043c*/ 	.word	0x000031b0


	//   ....[24]....
        /*0440*/ 	.word	0x00003240


	//   ....[25]....
        /*0444*/ 	.word	0x000032e0


	//   ....[26]....
        /*0448*/ 	.word	0x00003380


	//   ....[27]....
        /*044c*/ 	.word	0x00003410


	//   ....[28]....
        /*0450*/ 	.word	0x000034a0


	//   ....[29]....
        /*0454*/ 	.word	0x00003530


	//   ....[30]....
        /*0458*/ 	.word	0x000035c0


	//   ....[31]....
        /*045c*/ 	.word	0x00003ac0


	//   ....[32]....
        /*0460*/ 	.word	0x00003b50


	//   ....[33]....
        /*0464*/ 	.word	0x00003be0


	//   ....[34]....
        /*0468*/ 	.word	0x00003c70


	//   ....[35]....
        /*046c*/ 	.word	0x00003d00


	//   ....[36]....
        /*0470*/ 	.word	0x00003d90


	//   ....[37]....
        /*0474*/ 	.word	0x00003e60


	//   ....[38]....
        /*0478*/ 	.word	0x00003f00


	//   ....[39]....
        /*047c*/ 	.word	0x00004500


	//   ....[40]....
        /*0480*/ 	.word	0x00004610


	//   ....[41]....
        /*0484*/ 	.word	0x000046a0


	//   ....[42]....
        /*0488*/ 	.word	0x00004730


	//   ....[43]....
        /*048c*/ 	.word	0x000047c0


	//   ....[44]....
        /*0490*/ 	.word	0x00004850


	//   ....[45]....
        /*0494*/ 	.word	0x000048e0


	//   ....[46]....
        /*0498*/ 	.word	0x00004970


	//   ....[47]....
        /*049c*/ 	.word	0x00004dc0


	//   ....[48]....
        /*04a0*/ 	.word	0x00004e50


	//   ....[49]....
        /*04a4*/ 	.word	0x00004ee0


	//   ....[50]....
        /*04a8*/ 	.word	0x00004f70


	//   ....[51]....
        /*04ac*/ 	.word	0x00005000


	//   ....[52]....
        /*04b0*/ 	.word	0x00005090


	//   ....[53]....
        /*04b4*/ 	.word	0x00005120


	//   ....[54]....
        /*04b8*/ 	.word	0x000051c0


	//   ....[55]....
        /*04bc*/ 	.word	0x00010120


	//   ....[56]....
        /*04c0*/ 	.word	0x000102a0


	//   ....[57]....
        /*04c4*/ 	.word	0x00010370


	//   ....[58]....
        /*04c8*/ 	.word	0x00010420


	//   ....[59]....
        /*04cc*/ 	.word	0x000104d0


	//   ....[60]....
        /*04d0*/ 	.word	0x00010580


	//   ....[61]....
        /*04d4*/ 	.word	0x00010630


	//   ....[62]....
        /*04d8*/ 	.word	0x000106e0


	//   ....[63]....
        /*04dc*/ 	.word	0x00010790


	//   ....[64]....
        /*04e0*/ 	.word	0x00010920


	//   ....[65]....
        /*04e4*/ 	.word	0x000109f0


	//   ....[66]....
        /*04e8*/ 	.word	0x00010aa0


	//   ....[67]....
        /*04ec*/ 	.word	0x00010b50


	//   ....[68]....
        /*04f0*/ 	.word	0x00010c00


	//   ....[69]....
        /*04f4*/ 	.word	0x00010cb0


	//   ....[70]....
        /*04f8*/ 	.word	0x00010d60


	//   ....[71]....
        /*04fc*/ 	.word	0x00010e10


	//----- nvinfo : EIATTR_REG_RECONFIG
	.align		4
.L_35:
        /*0500*/ 	.byte	0x01, 0x54
	.zero		2


	//----- nvinfo : EIATTR_SYSCALL_OFFSETS
	.align		4
        /*0504*/ 	.byte	0x04, 0x46
        /*0506*/ 	.short	(.L_37 - .L_36)


	//   ....[0]....
.L_36:
        /*0508*/ 	.word	0x000018d0


	//   ....[1]....
        /*050c*/ 	.word	0x00001a10


	//   ....[2]....
        /*0510*/ 	.word	0x00001b00


	//   ....[3]....
        /*0514*/ 	.word	0x0000df30


	//   ....[4]....
        /*0518*/ 	.word	0x0000e070


	//----- nvinfo : EIATTR_MBARRIER_INSTR_OFFSETS
	.align		4
.L_37:
        /*051c*/ 	.byte	0x04, 0x39
        /*051e*/ 	.short	(.L_39 - .L_38)


	//   ....[0]....
.L_38:
        /*0520*/ 	.word	0x00000310
        /*0524*/ 	.word	0x000000ff
        /*0528*/ 	.word	0x00000000
        /*052c*/ 	.short	0x0100
        /*052e*/ 	.byte	0x05
	.zero		1


	//   ....[1]....
        /*0530*/ 	.word	0x00000320
        /*0534*/ 	.word	0x000000ff
        /*0538*/ 	.word	0x00000028
        /*053c*/ 	.short	0x0100
        /*053e*/ 	.byte	0x05
	.zero		1


	//   ....[2]....
        /*0540*/ 	.word	0x00000330
        /*0544*/ 	.word	0x000000ff
        /*0548*/ 	.word	0x00000008
        /*054c*/ 	.short	0x0100
        /*054e*/ 	.byte	0x05
	.zero		1


	//   ....[3]....
        /*0550*/ 	.word	0x00000340
        /*0554*/ 	.word	0x000000ff
        /*0558*/ 	.word	0x00000030
        /*055c*/ 	.short	0x0100
        /*055e*/ 	.byte	0x05
	.zero		1


	//   ....[4]....
        /*0560*/ 	.word	0x00000350
        /*0564*/ 	.word	0x000000ff
        /*0568*/ 	.word	0x00000010
        /*056c*/ 	.short	0x0100
        /*056e*/ 	.byte	0x05
	.zero		1


	//   ....[5]....
        /*0570*/ 	.word	0x00000360
        /*0574*/ 	.word	0x000000ff
        /*0578*/ 	.word	0x00000038
        /*057c*/ 	.short	0x0100
        /*057e*/ 	.byte	0x05
	.zero		1


	//   ....[6]....
        /*0580*/ 	.word	0x00000370
        /*0584*/ 	.word	0x000000ff
        /*0588*/ 	.word	0x00000018
        /*058c*/ 	.short	0x0100
        /*058e*/ 	.byte	0x05
	.zero		1


	//   ....[7]....
        /*0590*/ 	.word	0x00000380
        /*0594*/ 	.word	0x000000ff
        /*0598*/ 	.word	0x00000040
        /*059c*/ 	.short	0x0100
        /*059e*/ 	.byte	0x05
	.zero		1


	//   ....[8]....
        /*05a0*/ 	.word	0x00000390
        /*05a4*/ 	.word	0x000000ff
        /*05a8*/ 	.word	0x00000020
        /*05ac*/ 	.short	0x0100
        /*05ae*/ 	.byte	0x05
	.zero		1


	//   ....[9]....
        /*05b0*/ 	.word	0x000003a0
        /*05b4*/ 	.word	0x000000ff
        /*05b8*/ 	.word	0x00000048
        /*05bc*/ 	.short	0x0100
        /*05be*/ 	.byte	0x05
	.zero		1


	//   ....[10]....
        /*05c0*/ 	.word	0x00000610
        /*05c4*/ 	.word	0x000000ff
        /*05c8*/ 	.word	0x00000080
        /*05cc*/ 	.short	0x0100
        /*05ce*/ 	.byte	0x05
	.zero		1


	//   ....[11]....
        /*05d0*/ 	.word	0x00000620
        /*05d4*/ 	.word	0x000000ff
        /*05d8*/ 	.word	0x00000088
        /*05dc*/ 	.short	0x0100
        /*05de*/ 	.byte	0x05
	.zero		1


	//   ....[12]....
        /*05e0*/ 	.word	0x00000680
        /*05e4*/ 	.word	0x000000ff
        /*05e8*/ 	.word	0x00000060
        /*05ec*/ 	.short	0x0100
        /*05ee*/ 	.byte	0x0a
	.zero		1


	//   ....[13]....
        /*05f0*/ 	.word	0x000006b0
        /*05f4*/ 	.word	0x000000ff
        /*05f8*/ 	.word	0x00000068
        /*05fc*/ 	.short	0x0100
        /*05fe*/ 	.byte	0x0a
	.zero		1


	//   ....[14]....
        /*0600*/ 	.word	0x000006c0
        /*0604*/ 	.word	0x000000ff
        /*0608*/ 	.word	0x00000070
        /*060c*/ 	.short	0x0100
        /*060e*/ 	.byte	0x0a
	.zero		1


	//   ....[15]....
        /*0610*/ 	.word	0x000006d0
        /*0614*/ 	.word	0x000000ff
        /*0618*/ 	.word	0x00000078
        /*061c*/ 	.short	0x0100
        /*061e*/ 	.byte	0x0a
	.zero		1


	//   ....[16]....
        /*0620*/ 	.word	0x00001760
        /*0624*/ 	.word	0x00000017
        /*0628*/ 	.word	0x00000000
        /*062c*/ 	.short	0x010a
        /*062e*/ 	.byte	0x2a
	.zero		1


	//   ....[17]....
        /*0630*/ 	.word	0x00001c00
        /*0634*/ 	.word	0x00000003
        /*0638*/ 	.word	0x00000000
        /*063c*/ 	.short	0x010a
        /*063e*/ 	.byte	0x3f
	.zero		1


	//   ....[18]....
        /*0640*/ 	.word	0x00001c40
        /*0644*/ 	.word	0x00000003
        /*0648*/ 	.word	0x00000000
        /*064c*/ 	.short	0x010a
        /*064e*/ 	.byte	0x3f
	.zero		1


	//   ....[19]....
        /*0650*/ 	.word	0x00001f70
        /*0654*/ 	.word	0x000000b5
        /*0658*/ 	.word	0x00000000
        /*065c*/ 	.short	0x010a
        /*065e*/ 	.byte	0x3f
	.zero		1


	//   ....[20]....
        /*0660*/ 	.word	0x00003000
        /*0664*/ 	.word	0x000000b5
        /*0668*/ 	.word	0x00000000
        /*066c*/ 	.short	0x010a
        /*066e*/ 	.byte	0x3f
	.zero		1


	//   ....[21]....
        /*0670*/ 	.word	0x00003860
        /*0674*/ 	.word	0x00000003
        /*0678*/ 	.word	0x00000000
        /*067c*/ 	.short	0x010a
        /*067e*/ 	.byte	0x3f
	.zero		1


	//   ....[22]....
        /*0680*/ 	.word	0x00004100
        /*0684*/ 	.word	0x000000ff
        /*0688*/ 	.word	0x00000000
        /*068c*/ 	.short	0x0101
        /*068e*/ 	.byte	0x06
	.zero		1


	//   ....[23]....
        /*0690*/ 	.word	0x00004390
        /*0694*/ 	.word	0x00000003
        /*0698*/ 	.word	0x00000000
        /*069c*/ 	.short	0x010a
        /*069e*/ 	.byte	0x3f
	.zero		1


	//   ....[24]....
        /*06a0*/ 	.word	0x000053c0
        /*06a4*/ 	.word	0x000000ff
        /*06a8*/ 	.word	0x00000000
        /*06ac*/ 	.short	0x0101
        /*06ae*/ 	.byte	0x04
	.zero		1


	//   ....[25]....
        /*06b0*/ 	.word	0x00005520
        /*06b4*/ 	.word	0x00000000
        /*06b8*/ 	.word	0x00000000
        /*06bc*/ 	.short	0x0101
        /*06be*/ 	.byte	0x2c
	.zero		1


	//   ....[26]....
        /*06c0*/ 	.word	0x000055e0
        /*06c4*/ 	.word	0x000000ff
        /*06c8*/ 	.word	0x00000000
        /*06cc*/ 	.short	0x0101
        /*06ce*/ 	.byte	0x06
	.zero		1


	//   ....[27]....
        /*06d0*/ 	.word	0x000056a0
        /*06d4*/ 	.word	0x00000017
        /*06d8*/ 	.word	0x00000010
        /*06dc*/ 	.short	0x010a
        /*06de*/ 	.byte	0x2a
	.zero		1


	//   ....[28]....
        /*06e0*/ 	.word	0x0000d440
        /*06e4*/ 	.word	0x00000003
        /*06e8*/ 	.word	0x00000000
        /*06ec*/ 	.short	0x0101
        /*06ee*/ 	.byte	0x2c
	.zero		1


	//   ....[29]....
        /*06f0*/ 	.word	0x0000e460
        /*06f4*/ 	.word	0x00000024
        /*06f8*/ 	.word	0x00000028
        /*06fc*/ 	.short	0x010a
        /*06fe*/ 	.byte	0x3f
	.zero		1


	//   ....[30]....
        /*0700*/ 	.word	0x0000f610
        /*0704*/ 	.word	0x00000000
        /*0708*/ 	.word	0x00000088
        /*070c*/ 	.short	0x0101
        /*070e*/ 	.byte	0x3f
	.zero		1


	//   ....[31]....
        /*0710*/ 	.word	0x0000fe00
        /*0714*/ 	.word	0x00000007
        /*0718*/ 	.word	0x00000000
        /*071c*/ 	.short	0x010a
        /*071e*/ 	.byte	0x3f
	.zero		1


	//   ....[32]....
        /*0720*/ 	.word	0x0000fe70
        /*0724*/ 	.word	0x00000008
        /*0728*/ 	.word	0x00000000
        /*072c*/ 	.short	0x010a
        /*072e*/ 	.byte	0x3f
	.zero		1


	//   ....[33]....
        /*0730*/ 	.word	0x0000ff00
        /*0734*/ 	.word	0x00000009
        /*0738*/ 	.word	0x00000000
        /*073c*/ 	.short	0x010a
        /*073e*/ 	.byte	0x3f
	.zero		1


	//   ....[34]....
        /*0740*/ 	.word	0x0000ff90
        /*0744*/ 	.word	0x00000006
        /*0748*/ 	.word	0x00000000
        /*074c*/ 	.short	0x010a
        /*074e*/ 	.byte	0x3f
	.zero		1


	//   ....[35]....
        /*0750*/ 	.word	0x00010020
        /*0754*/ 	.word	0x00000003
        /*0758*/ 	.word	0x00000000
        /*075c*/ 	.short	0x010a
        /*075e*/ 	.byte	0x3f
	.zero		1


	//   ....[36]....
        /*0760*/ 	.word	0x00010090
        /*0764*/ 	.word	0x00000003
        /*0768*/ 	.word	0x00000000
        /*076c*/ 	.short	0x010a
        /*076e*/ 	.byte	0x3f
	.zero		1


	//   ....[37]....
        /*0770*/ 	.word	0x00010150
        /*0774*/ 	.word	0x00000003
        /*0778*/ 	.word	0x00000000
        /*077c*/ 	.short	0x010a
        /*077e*/ 	.byte	0x3f
	.zero		1


	//   ....[38]....
        /*0780*/ 	.word	0x000107c0
        /*0784*/ 	.word	0x000000b5
        /*0788*/ 	.word	0x00000000
        /*078c*/ 	.short	0x010a
        /*078e*/ 	.byte	0x3f
	.zero		1


	//   ....[39]....
        /*0790*/ 	.word	0x00010810
        /*0794*/ 	.word	0x00000003
        /*0798*/ 	.word	0x00000000
        /*079c*/ 	.short	0x010a
        /*079e*/ 	.byte	0x3f
	.zero		1


	//   ....[40]....
        /*07a0*/ 	.word	0x00010e50
        /*07a4*/ 	.word	0x00000003
        /*07a8*/ 	.word	0x00000010
        /*07ac*/ 	.short	0x010a
        /*07ae*/ 	.byte	0x3f
	.zero		1


	//   ....[41]....
        /*07b0*/ 	.word	0x00010f20
        /*07b4*/ 	.word	0x00000024
        /*07b8*/ 	.word	0x00000028
        /*07bc*/ 	.short	0x010a
        /*07be*/ 	.byte	0x3f
	.zero		1


	//   ....[42]....
        /*07c0*/ 	.word	0x00010ff0
        /*07c4*/ 	.word	0x00000007
        /*07c8*/ 	.word	0x00000000
        /*07cc*/ 	.short	0x010a
        /*07ce*/ 	.byte	0x3f
	.zero		1


	//   ....[43]....
        /*07d0*/ 	.word	0x00011040
        /*07d4*/ 	.word	0x00000008
        /*07d8*/ 	.word	0x00000000
        /*07dc*/ 	.short	0x010a
        /*07de*/ 	.byte	0x3f
	.zero		1


	//   ....[44]....
        /*07e0*/ 	.word	0x00011090
        /*07e4*/ 	.word	0x00000009
        /*07e8*/ 	.word	0x00000000
        /*07ec*/ 	.short	0x010a
        /*07ee*/ 	.byte	0x3f
	.zero		1


	//   ....[45]....
        /*07f0*/ 	.word	0x000110e0
        /*07f4*/ 	.word	0x00000006
        /*07f8*/ 	.word	0x00000000
        /*07fc*/ 	.short	0x010a
        /*07fe*/ 	.byte	0x3f
	.zero		1


	//----- nvinfo : EIATTR_NUM_MBARRIERS
	.align		4
.L_39:
        /*0800*/ 	.byte	0x03, 0x38
        /*0802*/ 	.short	0x0010


	//----- nvinfo : EIATTR_EXIT_INSTR_OFFSETS
	.align		4
        /*0804*/ 	.byte	0x04, 0x1c
        /*0806*/ 	.short	(.L_41 - .L_40)


	//   ....[0]....
.L_40:
        /*0808*/ 	.word	0x000012b0


	//   ....[1]....
        /*080c*/ 	.word	0x00001310


	//   ....[2]....
        /*0810*/ 	.word	0x0000db10


	//   ....[3]....
        /*0814*/ 	.word	0x0000db40


	//   ....[4]....
        /*0818*/ 	.word	0x00010070


	//----- nvinfo : EIATTR_MAX_THREADS
	.align		4
.L_41:
        /*081c*/ 	.byte	0x04, 0x05
        /*081e*/ 	.short	(.L_43 - .L_42)
.L_42:
        /*0820*/ 	.word	0x00000180
        /*0824*/ 	.word	0x00000001
        /*0828*/ 	.word	0x00000001


	//----- nvinfo : EIATTR_CRS_STACK_SIZE
	.align		4
.L_43:
        /*082c*/ 	.byte	0x04, 0x1e
        /*082e*/ 	.short	(.L_45 - .L_44)
.L_44:
        /*0830*/ 	.word	0x00000000


	//----- nvinfo : EIATTR_CBANK_PARAM_SIZE
	.align		4
.L_45:
        /*0834*/ 	.byte	0x03, 0x19
        /*0836*/ 	.short	0x0470


	//----- nvinfo : EIATTR_PARAM_CBANK
	.align		4
        /*0838*/ 	.byte	0x04, 0x0a
        /*083a*/ 	.short	(.L_47 - .L_46)
	.align		4
.L_46:
        /*083c*/ 	.word	index@(.nv.constant0._ZN7cutlass13device_kernelINS_4gemm6kernel13GemmUniversalIN4cute5tupleIJiiiiEEENS1_10collective13CollectiveMmaINS1_39MainloopSm90TmaGmmaRmemAWarpSpecializedILi5ENS5_IJNS4_1CILi1EEESB_SB_EEENS1_32KernelTmaWarpSpecializedPingpongEEENS5_IJNSA_ILi64EEENSA_ILi256EEENSA_ILi32EEEEEENS_10tfloat32_tENS5_IJSB_llEEESJ_SK_NS4_8TiledMMAINS4_8MMA_AtomIJNS4_4SM904GMMA30MMA_64x256x8_F32TF32TF32_RS_TNILNSO_7ScaleInE1ELSQ_1EEEEEENS4_6LayoutISC_NS5_IJNSA_ILi0EEESU_SU_EEEEENS5_IJNS4_10UnderscoreESX_SX_EEEEENS4_13SM90_TMA_LOADENS4_14ComposedLayoutINS4_7SwizzleILi1ELi4ELi3EEENS4_18smem_ptr_flag_bitsILi32EEENST_INS5_IJNSA_ILi8EEES16_EEENS5_IJSB_S16_EEEEEEENS4_9Copy_AtomIJNS4_39AutoVectorizingCopyWithAssumedAlignmentILi128EEESJ_EEENS4_8identityES10_S1A_vS1F_EENS_8epilogue10collective6detail29Sm90TmaWarpSpecializedAdapterINS1I_15DefaultEpilogueISJ_NS5_IJlSB_lEEES1M_NS1H_6thread17LinearCombinationISJ_Li1EffLNS1N_9ScaleType4KindE0ELNS_15FloatRoundStyleE2ESJ_EENS1_15EpilogueDefaultEEEEEvvEEEEvNT_6ParamsE)
        /*0840*/ 	.short	0x0210
        /*0842*/ 	.short	0x0470


	//----- nvinfo : EIATTR_SW_WAR
	.align		4
.L_47:
        /*0844*/ 	.byte	0x04, 0x36
        /*0846*/ 	.short	(.L_49 - .L_48)
.L_48:
        /*0848*/ 	.word	0x00000008
.L_49:


//--------------------- .nv.callgraph             --------------------------
	.section	.nv.callgraph,"",@"SHT_CUDA_CALLGRAPH"
	.align	4
	.sectionentsize	8
	.align		4
        /*0000*/ 	.word	0x00000000
	.align		4
        /*0004*/ 	.word	0xffffffff
	.align		4
        /*0008*/ 	.word	index@(_ZN7cutlass13device_kernelINS_4gemm6kernel13GemmUniversalIN4cute5tupleIJiiiiEEENS1_10collective13CollectiveMmaINS1_39MainloopSm90TmaGmmaRmemAWarpSpecializedILi5ENS5_IJNS4_1CILi1EEESB_SB_EEENS1_32KernelTmaWarpSpecializedPingpongEEENS5_IJNSA_ILi64EEENSA_ILi256EEENSA_ILi32EEEEEENS_10tfloat32_tENS5_IJSB_llEEESJ_SK_NS4_8TiledMMAINS4_8MMA_AtomIJNS4_4SM904GMMA30MMA_64x256x8_F32TF32TF32_RS_TNILNSO_7ScaleInE1ELSQ_1EEEEEENS4_6LayoutISC_NS5_IJNSA_ILi0EEESU_SU_EEEEENS5_IJNS4_10UnderscoreESX_SX_EEEEENS4_13SM90_TMA_LOADENS4_14ComposedLayoutINS4_7SwizzleILi1ELi4ELi3EEENS4_18smem_ptr_flag_bitsILi32EEENST_INS5_IJNSA_ILi8EEES16_EEENS5_IJSB_S16_EEEEEEENS4_9Copy_AtomIJNS4_39AutoVectorizingCopyWithAssumedAlignmentILi128EEESJ_EEENS4_8identityES10_S1A_vS1F_EENS_8epilogue10collective6detail29Sm90TmaWarpSpecializedAdapterINS1I_15DefaultEpilogueISJ_NS5_IJlSB_lEEES1M_NS1H_6thread17LinearCombinationISJ_Li1EffLNS1N_9ScaleType4KindE0ELNS_15FloatRoundStyleE2ESJ_EENS1_15EpilogueDefaultEEEEEvvEEEEvNT_6ParamsE)
	.align		4
        /*000c*/ 	.word	index@(__assertfail)
	.align		4
        /*0010*/ 	.word	0x00000000
	.align		4
        /*0014*/ 	.word	0xfffffffe
	.align		4
        /*0018*/ 	.word	0x00000000
	.align		4
        /*001c*/ 	.word	0xfffffffd
	.align		4
        /*0020*/ 	.word	0x00000000
	.align		4
        /*0024*/ 	.word	0xfffffffc


//--------------------- .nv.constant4             --------------------------
	.section	.nv.constant4,"a",@progbits
	.align	8
	.align		8
.nv.constant4:
        /*0000*/ 	.dword	__assertfail
	.align		8
        /*0008*/ 	.dword	__unnamed_1
	.align		8
        /*0010*/ 	.dword	__unnamed_2
	.align		8
        /*0018*/ 	.dword	__unnamed_3
	.align		8
        /*0020*/ 	.dword	_ZN40_INTERNAL_6d2b0914_4_k_cu_bbd73f20_294584cuda3std3__45__cpo5beginE
	.align		8
        /*0028*/ 	.dword	_ZN40_INTERNAL_6d2b0914_4_k_cu_bbd73f20_294584cuda3std3__45__cpo3endE
	.align		8
        /*0030*/ 	.dword	_ZN40_INTERNAL_6d2b0914_4_k_cu_bbd73f20_294584cuda3std3__45__cpo6cbeginE
	.align		8
        /*0038*/ 	.dword	_ZN40_INTERNAL_6d2b0914_4_k_cu_bbd73f20_294584cuda3std3__45__cpo4cendE
	.align		8
        /*0040*/ 	.dword	_ZN40_INTERNAL_6d2b0914_4_k_cu_bbd73f20_294584cuda3std3__442_GLOBAL__N__6d2b0914_4_k_cu_bbd73f20_294586ignoreE
	.align		8
        /*0048*/ 	.dword	_ZN40_INTERNAL_6d2b0914_4_k_cu_bbd73f20_294584cuda3std3__419piecewise_constructE
	.align		8
        /*0050*/ 	.dword	_ZN40_INTERNAL_6d2b0914_4_k_cu_bbd73f20_294584cuda3std3__48in_placeE
	.align		8
        /*0058*/ 	.dword	_ZN40_INTERNAL_6d2b0914_4_k_cu_bbd73f20_294584cuda3std6ranges3__45__cpo4swapE
	.align		8
        /*0060*/ 	.dword	_ZN40_INTERNAL_6d2b0914_4_k_cu_bbd73f20_294584cuda3std6ranges3__45__cpo9iter_moveE
	.align		8
        /*0068*/ 	.dword	_ZN40_INTERNAL_6d2b0914_4_k_cu_bbd73f20_294584cute7productE
	.align		8
        /*0070*/ 	.dword	_ZN40_INTERNAL_6d2b0914_4_k_cu_bbd73f20_294584cute1_E
	.align		8
        /*0078*/ 	.dword	$str$24
	.align		8
        /*0080*/ 	.dword	$str$25


//--------------------- .text._ZN7cutlass13device_kernelINS_4gemm6kernel13GemmUniversalIN4cute5tupleIJiiiiEEENS1_10collective13CollectiveMmaINS1_39MainloopSm90TmaGmmaRmemAWarpSpecializedILi5ENS5_IJNS4_1CILi1EEESB_SB_EEENS1_32KernelTmaWarpSpecializedPingpongEEENS5_IJNSA_ILi64EEENSA_ILi256EEENSA_ILi32EEEEEENS_10tfloat32_tENS5_IJSB_llEEESJ_SK_NS4_8TiledMMAINS4_8MMA_AtomIJNS4_4SM904GMMA30MMA_64x256x8_F32TF32TF32_RS_TNILNSO_7ScaleInE1ELSQ_1EEEEEENS4_6LayoutISC_NS5_IJNSA_ILi0EEESU_SU_EEEEENS5_IJNS4_10UnderscoreESX_SX_EEEEENS4_13SM90_TMA_LOADENS4_14ComposedLayoutINS4_7SwizzleILi1ELi4ELi3EEENS4_18smem_ptr_flag_bitsILi32EEENST_INS5_IJNSA_ILi8EEES16_EEENS5_IJSB_S16_EEEEEEENS4_9Copy_AtomIJNS4_39AutoVectorizingCopyWithAssumedAlignmentILi128EEESJ_EEENS4_8identityES10_S1A_vS1F_EENS_8epilogue10collective6detail29Sm90TmaWarpSpecializedAdapterINS1I_15DefaultEpilogueISJ_NS5_IJlSB_lEEES1M_NS1H_6thread17LinearCombinationISJ_Li1EffLNS1N_9ScaleType4KindE0ELNS_15FloatRoundStyleE2ESJ_EENS1_15EpilogueDefaultEEEEEvvEEEEvNT_6ParamsE --------------------------
	.section	.text._ZN7cutlass13device_kernelINS_4gemm6kernel13GemmUniversalIN4cute5tupleIJiiiiEEENS1_10collective13CollectiveMmaINS1_39MainloopSm90TmaGmmaRmemAWarpSpecializedILi5ENS5_IJNS4_1CILi1EEESB_SB_EEENS1_32KernelTmaWarpSpecializedPingpongEEENS5_IJNSA_ILi64EEENSA_ILi256EEENSA_ILi32EEEEEENS_10tfloat32_tENS5_IJSB_llEEESJ_SK_NS4_8TiledMMAINS4_8MMA_AtomIJNS4_4SM904GMMA30MMA_64x256x8_F32TF32TF32_RS_TNILNSO_7ScaleInE1ELSQ_1EEEEEENS4_6LayoutISC_NS5_IJNSA_ILi0EEESU_SU_EEEEENS5_IJNS4_10UnderscoreESX_SX_EEEEENS4_13SM90_TMA_LOADENS4_14ComposedLayoutINS4_7SwizzleILi1ELi4ELi3EEENS4_18smem_ptr_flag_bitsILi32EEENST_INS5_IJNSA_ILi8EEES16_EEENS5_IJSB_S16_EEEEEEENS4_9Copy_AtomIJNS4_39AutoVectorizingCopyWithAssumedAlignmentILi128EEESJ_EEENS4_8identityES10_S1A_vS1F_EENS_8epilogue10collective6detail29Sm90TmaWarpSpecializedAdapterINS1I_15DefaultEpilogueISJ_NS5_IJlSB_lEEES1M_NS1H_6thread17LinearCombinationISJ_Li1EffLNS1N_9ScaleType4KindE0ELNS_15FloatRoundStyleE2ESJ_EENS1_15EpilogueDefaultEEEEEvvEEEEvNT_6ParamsE,"ax",@progbits
	.align	128
.text._ZN7cutlass13device_kernelINS_4gemm6kernel13GemmUniversalIN4cute5tupleIJiiiiEEENS1_10collective13CollectiveMmaINS1_39MainloopSm90TmaGmmaRmemAWarpSpecializedILi5ENS5_IJNS4_1CILi1EEESB_SB_EEENS1_32KernelTmaWarpSpecializedPingpongEEENS5_IJNSA_ILi64EEENSA_ILi256EEENSA_ILi32EEEEEENS_10tfloat32_tENS5_IJSB_llEEESJ_SK_NS4_8TiledMMAINS4_8MMA_AtomIJNS4_4SM904GMMA30MMA_64x256x8_F32TF32TF32_RS_TNILNSO_7ScaleInE1ELSQ_1EEEEEENS4_6LayoutISC_NS5_IJNSA_ILi0EEESU_SU_EEEEENS5_IJNS4_10UnderscoreESX_SX_EEEEENS4_13SM90_TMA_LOADENS4_14ComposedLayoutINS4_7SwizzleILi1ELi4ELi3EEENS4_18smem_ptr_flag_bitsILi32EEENST_INS5_IJNSA_ILi8EEES16_EEENS5_IJSB_S16_EEEEEEENS4_9Copy_AtomIJNS4_39AutoVectorizingCopyWithAssumedAlignmentILi128EEESJ_EEENS4_8identityES10_S1A_vS1F_EENS_8epilogue10collective6detail29Sm90TmaWarpSpecializedAdapterINS1I_15DefaultEpilogueISJ_NS5_IJlSB_lEEES1M_NS1H_6thread17LinearCombinationISJ_Li1EffLNS1N_9ScaleType4KindE0ELNS_15FloatRoundStyleE2ESJ_EENS1_15EpilogueDefaultEEEEEvvEEEEvNT_6ParamsE:
        .type           _ZN7cutlass13device_kernelINS_4gemm6kernel13GemmUniversalIN4cute5tupleIJiiiiEEENS1_10collective13CollectiveMmaINS1_39MainloopSm90TmaGmmaRmemAWarpSpecializedILi5ENS5_IJNS4_1CILi1EEESB_SB_EEENS1_32KernelTmaWarpSpecializedPingpongEEENS5_IJNSA_ILi64EEENSA_ILi256EEENSA_ILi32EEEEEENS_10tfloat32_tENS5_IJSB_llEEESJ_SK_NS4_8TiledMMAINS4_8MMA_AtomIJNS4_4SM904GMMA30MMA_64x256x8_F32TF32TF32_RS_TNILNSO_7ScaleInE1ELSQ_1EEEEEENS4_6LayoutISC_NS5_IJNSA_ILi0EEESU_SU_EEEEENS5_IJNS4_10UnderscoreESX_SX_EEEEENS4_13SM90_TMA_LOADENS4_14ComposedLayoutINS4_7SwizzleILi1ELi4ELi3EEENS4_18smem_ptr_flag_bitsILi32EEENST_INS5_IJNSA_ILi8EEES16_EEENS5_IJSB_S16_EEEEEEENS4_9Copy_AtomIJNS4_39AutoVectorizingCopyWithAssumedAlignmentILi128EEESJ_EEENS4_8identityES10_S1A_vS1F_EENS_8epilogue10collective6detail29Sm90TmaWarpSpecializedAdapterINS1I_15DefaultEpilogueISJ_NS5_IJlSB_lEEES1M_NS1H_6thread17LinearCombinationISJ_Li1EffLNS1N_9ScaleType4KindE0ELNS_15FloatRoundStyleE2ESJ_EENS1_15EpilogueDefaultEEEEEvvEEEEvNT_6ParamsE,@function
        .size           _ZN7cutlass13device_kernelINS_4gemm6kernel13GemmUniversalIN4cute5tupleIJiiiiEEENS1_10collective13CollectiveMmaINS1_39MainloopSm90TmaGmmaRmemAWarpSpecializedILi5ENS5_IJNS4_1CILi1EEESB_SB_EEENS1_32KernelTmaWarpSpecializedPingpongEEENS5_IJNSA_ILi64EEENSA_ILi256EEENSA_ILi32EEEEEENS_10tfloat32_tENS5_IJSB_llEEESJ_SK_NS4_8TiledMMAINS4_8MMA_AtomIJNS4_4SM904GMMA30MMA_64x256x8_F32TF32TF32_RS_TNILNSO_7ScaleInE1ELSQ_1EEEEEENS4_6LayoutISC_NS5_IJNSA_ILi0EEESU_SU_EEEEENS5_IJNS4_10UnderscoreESX_SX_EEEEENS4_13SM90_TMA_LOADENS4_14ComposedLayoutINS4_7SwizzleILi1ELi4ELi3EEENS4_18smem_ptr_flag_bitsILi32EEENST_INS5_IJNSA_ILi8EEES16_EEENS5_IJSB_S16_EEEEEEENS4_9Copy_AtomIJNS4_39AutoVectorizingCopyWithAssumedAlignmentILi128EEESJ_EEENS4_8identityES10_S1A_vS1F_EENS_8epilogue10collective6detail29Sm90TmaWarpSpecializedAdapterINS1I_15DefaultEpilogueISJ_NS5_IJlSB_lEEES1M_NS1H_6thread17LinearCombinationISJ_Li1EffLNS1N_9ScaleType4KindE0ELNS_15FloatRoundStyleE2ESJ_EENS1_15EpilogueDefaultEEEEEvvEEEEvNT_6ParamsE,(.L_x_364 - _ZN7cutlass13device_kernelINS_4gemm6kernel13GemmUniversalIN4cute5tupleIJiiiiEEENS1_10collective13CollectiveMmaINS1_39MainloopSm90TmaGmmaRmemAWarpSpecializedILi5ENS5_IJNS4_1CILi1EEESB_SB_EEENS1_32KernelTmaWarpSpecializedPingpongEEENS5_IJNSA_ILi64EEENSA_ILi256EEENSA_ILi32EEEEEENS_10tfloat32_tENS5_IJSB_llEEESJ_SK_NS4_8TiledMMAINS4_8MMA_AtomIJNS4_4SM904GMMA30MMA_64x256x8_F32TF32TF32_RS_TNILNSO_7ScaleInE1ELSQ_1EEEEEENS4_6LayoutISC_NS5_IJNSA_ILi0EEESU_SU_EEEEENS5_IJNS4_10UnderscoreESX_SX_EEEEENS4_13SM90_TMA_LOADENS4_14ComposedLayoutINS4_7SwizzleILi1ELi4ELi3EEENS4_18smem_ptr_flag_bitsILi32EEENST_INS5_IJNSA_ILi8EEES16_EEENS5_IJSB_S16_EEEEEEENS4_9Copy_AtomIJNS4_39AutoVectorizingCopyWithAssumedAlignmentILi128EEESJ_EEENS4_8identityES10_S1A_vS1F_EENS_8epilogue10collective6detail29Sm90TmaWarpSpecializedAdapterINS1I_15DefaultEpilogueISJ_NS5_IJlSB_lEEES1M_NS1H_6thread17LinearCombinationISJ_Li1EffLNS1N_9ScaleType4KindE0ELNS_15FloatRoundStyleE2ESJ_EENS1_15EpilogueDefaultEEEEEvvEEEEvNT_6ParamsE)
        .other          _ZN7cutlass13device_kernelINS_4gemm6kernel13GemmUniversalIN4cute5tupleIJiiiiEEENS1_10collective13CollectiveMmaINS1_39MainloopSm90TmaGmmaRmemAWarpSpecializedILi5ENS5_IJNS4_1CILi1EEESB_SB_EEENS1_32KernelTmaWarpSpecializedPingpongEEENS5_IJNSA_ILi64EEENSA_ILi256EEENSA_ILi32EEEEEENS_10tfloat32_tENS5_IJSB_llEEESJ_SK_NS4_8TiledMMAINS4_8MMA_AtomIJNS4_4SM904GMMA30MMA_64x256x8_F32TF32TF32_RS_TNILNSO_7ScaleInE1ELSQ_1EEEEEENS4_6LayoutISC_NS5_IJNSA_ILi0EEESU_SU_EEEEENS5_IJNS4_10UnderscoreESX_SX_EEEEENS4_13SM90_TMA_LOADENS4_14ComposedLayoutINS4_7SwizzleILi1ELi4ELi3EEENS4_18smem_ptr_flag_bitsILi32EEENST_INS5_IJNSA_ILi8EEES16_EEENS5_IJSB_S16_EEEEEEENS4_9Copy_AtomIJNS4_39AutoVectorizingCopyWithAssumedAlignmentILi128EEESJ_EEENS4_8identityES10_S1A_vS1F_EENS_8epilogue10collective6detail29Sm90TmaWarpSpecializedAdapterINS1I_15DefaultEpilogueISJ_NS5_IJlSB_lEEES1M_NS1H_6thread17LinearCombinationISJ_Li1EffLNS1N_9ScaleType4KindE0ELNS_15FloatRoundStyleE2ESJ_EENS1_15EpilogueDefaultEEEEEvvEEEEvNT_6ParamsE,@"STO_CUDA_ENTRY STV_DEFAULT"
_ZN7cutlass13device_kernelINS_4gemm6kernel13GemmUniversalIN4cute5tupleIJiiiiEEENS1_10collective13CollectiveMmaINS1_39MainloopSm90TmaGmmaRmemAWarpSpecializedILi5ENS5_IJNS4_1CILi1EEESB_SB_EEENS1_32KernelTmaWarpSpecializedPingpongEEENS5_IJNSA_ILi64EEENSA_ILi256EEENSA_ILi32EEEEEENS_10tfloat32_tENS5_IJSB_llEEESJ_SK_NS4_8TiledMMAINS4_8MMA_AtomIJNS4_4SM904GMMA30MMA_64x256x8_F32TF32TF32_RS_TNILNSO_7ScaleInE1ELSQ_1EEEEEENS4_6LayoutISC_NS5_IJNSA_ILi0EEESU_SU_EEEEENS5_IJNS4_10UnderscoreESX_SX_EEEEENS4_13SM90_TMA_LOADENS4_14ComposedLayoutINS4_7SwizzleILi1ELi4ELi3EEENS4_18smem_ptr_flag_bitsILi32EEENST_INS5_IJNSA_ILi8EEES16_EEENS5_IJSB_S16_EEEEEEENS4_9Copy_AtomIJNS4_39AutoVectorizingCopyWithAssumedAlignmentILi128EEESJ_EEENS4_8identityES10_S1A_vS1F_EENS_8epilogue10collective6detail29Sm90TmaWarpSpecializedAdapterINS1I_15DefaultEpilogueISJ_NS5_IJlSB_lEEES1M_NS1H_6thread17LinearCombinationISJ_Li1EffLNS1N_9ScaleType4KindE0ELNS_15FloatRoundStyleE2ESJ_EENS1_15EpilogueDefaultEEEEEvvEEEEvNT_6ParamsE:
[----:B------:R-:W0:Y:S02]  /*0000*/  LDC R1, c[0x0][0x28] ;  /* 0x00000a00ff017b82 */ /* 0x000e240000000800 */
[----:B0-----:R-:W-:Y:S01]  /*0010*/  VIADD R1, R1, 0xffffffa0 ;  /* 0xffffffa001017836 */ /* 0x001fe20000000000 */
[----:B------:R-:W0:Y:S01]  /*0020*/  S2R R0, SR_TID.X ;  /* 0x0000000000007919 */ /* 0x000e220000002100 */
[----:B------:R-:W-:Y:S01]  /*0030*/  ELECT P0, URZ, PT ;  /* 0x00000000003f782f */ /* 0x000fe20003800000 */
[----:B------:R-:W-:Y:S01]  /*0040*/  BSSY B0, `(.L_x_0) ;  /* 0x0000014000007945 */ /* 0x000fe20003800000 */
[----:B0-----:R-:W-:-:S05]  /*0050*/  SHF.R.U32.HI R2, RZ, 0x5, R0 ;  /* 0x00000005ff027819 */ /* 0x001fca0000011600 */
[----:B------:R-:W0:Y:S02]  /*0060*/  SHFL.IDX PT, R3, R2, RZ, 0x1f ;  /* 0x00001fff02037589 */ /* 0x000e2400000e0000 */
[----:B0-----:R-:W-:Y:S02]  /*0070*/  R2UR UR4, R3 ;  /* 0x00000000030472ca */ /* 0x001fe400000e0000 */
[----:B------:R-:W-:-:S05]  /*0080*/  SHF.R.U32.HI R3, RZ, 0x7, R0 ;  /* 0x00000007ff037819 */ /* 0x000fca0000011600 */
[----:B------:R0:W1:Y:S06]  /*0090*/  SHFL.IDX PT, R4, R3, RZ, 0x1f ;  /* 0x00001fff03047589 */ /* 0x00006c00000e0000 */
[----:B------:R-:W-:Y:S02]  /*00a0*/  USHF.R.S32.HI UR5, URZ, 0x1f, UR4 ;  /* 0x0000001f3f057899 */ /* 0x000fe40008011404 */
[----:B------:R-:W-:Y:S02]  /*00b0*/  ISETP.NE.OR P0, PT, RZ, UR4, !P0 ;  /* 0x00000004ff007c0c */ /* 0x000fe4000c705670 */
[----:B------:R-:W-:-:S04]  /*00c0*/  ULEA.HI UR5, UR5, UR4, URZ, 0x2 ;  /* 0x0000000405057291 */ /* 0x000fc8000f8f103f */
[----:B------:R-:W-:-:S04]  /*00d0*/  ULOP3.LUT UR5, UR5, 0xfffffffc, URZ, 0xc0, !UPT ;  /* 0xfffffffc05057892 */ /* 0x000fc8000f8ec03f */
[----:B------:R-:W-:-:S03]  /*00e0*/  UIADD3 UR4, UR4, -UR5, URZ ;  /* 0x8000000504047290 */ /* 0x000fc6000fffe03f */
[----:B0-----:R-:W-:Y:S09]  /*00f0*/  @P0 BRA `(.L_x_1) ;  /* 0x0000000000200947 */ /* 0x001ff20003800000 */
[----:B------:R-:W-:Y:S02]  /*0100*/  ULDC.64 UR6, c[0x0][0x198] ;  /* 0x0000660000067ab9 */ /* 0x000fe40000000a00 */
[----:B------:R-:W-:Y:S02]  /*0110*/  UIADD3 UR8, UP0, UR6, 0xf0, URZ ;  /* 0x000000f006087890 */ /* 0x000fe4000ff1e03f */
[----:B------:R-:W-:Y:S02]  /*0120*/  UIADD3 UR6, UP1, UR6, 0x1f0, URZ ;  /* 0x000001f006067890 */ /* 0x000fe4000ff3e03f */
[----:B------:R-:W-:Y:S02]  /*0130*/  UIADD3.X UR9, URZ, UR7, URZ, UP0, !UPT ;  /* 0x000000073f097290 */ /* 0x000fe400087fe43f */
[----:B------:R-:W-:-:S07]  /*0140*/  UIADD3.X UR7, URZ, UR7, URZ, UP1, !UPT ;  /* 0x000000073f077290 */ /* 0x000fce0008ffe43f */
[----:B------:R0:W-:Y:S02]  /*0150*/  UTMACCTL.PF [UR8] ;  /* 0x00000000080079b9 */ /* 0x0001e40008040000 */
[----:B------:R0:W-:Y:S02]  /*0160*/  UTMACCTL.PF [UR6] ;  /* 0x00000000060079b9 */ /* 0x0001e40008040000 */
[----:B0-----:R-:W-:Y:S01]  /*0170*/  NOP ;  /* 0x0000000000007918 */ /* 0x001fe20000000000 */
.L_x_1:
[----:B------:R-:W-:Y:S05]  /*0180*/  BSYNC B0 ;  /* 0x0000000000007941 */ /* 0x000fea0003800000 */
.L_x_0:
[----:B------:R-:W0:Y:S01]  /*0190*/  SHFL.IDX PT, R5, R2, RZ, 0x1f ;  /* 0x00001fff02057589 */ /* 0x000e2200000e0000 */
[----:B-1----:R-:W-:Y:S01]  /*01a0*/  R2UR UR13, R4 ;  /* 0x00000000040d72ca */ /* 0x002fe200000e0000 */
[----:B------:R-:W-:-:S04]  /*01b0*/  UISETP.NE.AND UP0, UPT, UR4, 0x3, UPT ;  /* 0x000000030400788c */ /* 0x000fc8000bf05270 */
[----:B------:R-:W-:-:S08]  /*01c0*/  UISETP.EQ.OR UP0, UPT, UR4, URZ, !UP0 ;  /* 0x0000003f0400728c */ /* 0x000fd0000c702670 */
[----:B------:R-:W-:Y:S02]  /*01d0*/  UIADD3 UR12, UR13, -0x1, URZ ;  /* 0xffffffff0d0c7890 */ /* 0x000fe4000fffe03f */
[----:B------:R-:W-:Y:S02]  /*01e0*/  UISETP.EQ.AND UP0, UPT, UR13, URZ, UP0 ;  /* 0x0000003f0d00728c */ /* 0x000fe40008702270 */
[----:B------:R-:W-:Y:S02]  /*01f0*/  UISETP.GE.U32.AND UP1, UPT, UR12, 0x2, UPT ;  /* 0x000000020c00788c */ /* 0x000fe4000bf26070 */
[----:B------:R-:W-:Y:S01]  /*0200*/  USEL UR36, URZ, 0x1, !UP0 ;  /* 0x000000013f247887 */ /* 0x000fe2000c000000 */
[----:B0-----:R-:W-:-:S03]  /*0210*/  ISETP.NE.AND P0, PT, R5, RZ, PT ;  /* 0x000000ff0500720c */ /* 0x001fc60003f05270 */
[----:B------:R-:W-:-:S10]  /*0220*/  USEL UR36, UR36, 0x2, UP1 ;  /* 0x0000000224247887 */ /* 0x000fd40008800000 */
[----:B------:R-:W-:Y:S05]  /*0230*/  @P0 BRA `(.L_x_2) ;  /* 0x0000000000600947 */ /* 0x000fea0003800000 */
[----:B------:R-:W0:Y:S01]  /*0240*/  S2UR UR6, SR_CgaCtaId ;  /* 0x00000000000679c3 */ /* 0x000e220000008800 */
[----:B------:R-:W-:Y:S01]  /*0250*/  UMOV UR5, 0x400 ;  /* 0x0000040000057882 */ /* 0x000fe20000000000 */
[----:B------:R-:W-:Y:S01]  /*0260*/  UMOV UR7, 0x1 ;  /* 0x0000000100077882 */ /* 0x000fe20000000000 */
[----:B------:R-:W-:Y:S01]  /*0270*/  UMOV UR8, 0x80 ;  /* 0x0000008000087882 */ /* 0x000fe20000000000 */
[----:B------:R-:W-:Y:S01]  /*0280*/  ELECT P0, URZ, PT ;  /* 0x00000000003f782f */ /* 0x000fe20003800000 */
[----:B------:R-:W-:-:S04]  /*0290*/  UIADD3 UR8, -UR8, 0x100000, URZ ;  /* 0x0010000008087890 */ /* 0x000fc8000fffe13f */
[----:B------:R-:W-:Y:S02]  /*02a0*/  USHF.L.U32 UR9, UR8, 0xb, URZ ;  /* 0x0000000b08097899 */ /* 0x000fe4000800063f */
[----:B------:R-:W-:Y:S02]  /*02b0*/  USHF.L.U32 UR8, UR8, 0x1, URZ ;  /* 0x0000000108087899 */ /* 0x000fe4000800063f */
[----:B0-----:R-:W-:Y:S02]  /*02c0*/  ULEA UR5, UR6, UR5, 0x18 ;  /* 0x0000000506057291 */ /* 0x001fe4000f8ec03f */
[----:B------:R-:W-:-:S04]  /*02d0*/  UIADD3 UR6, -UR7, 0x100000, URZ ;  /* 0x0010000007067890 */ /* 0x000fc8000fffe13f */
[----:B------:R-:W-:Y:S02]  /*02e0*/  USHF.L.U32 UR7, UR6, 0xb, URZ ;  /* 0x0000000b06077899 */ /* 0x000fe4000800063f */
[----:B------:R-:W-:Y:S01]  /*02f0*/  USHF.L.U32 UR6, UR6, 0x1, URZ ;  /* 0x0000000106067899 */ /* 0x000fe2000800063f */
[----:B------:R-:W0:Y:S11]  /*0300*/  FENCE.VIEW.ASYNC.S ;  /* 0x00000000000073c6 */ /* 0x000e360000000000 */
[----:B0-----:R0:W1:Y:S01]  /*0310*/  SYNCS.EXCH.64 URZ, [UR5], UR6 ;  /* 0x00000006053f75b2 */ /* 0x0010620008000100 */
[----:B------:R0:W2:Y:S01]  /*0320*/  SYNCS.EXCH.64 URZ, [UR5+0x28], UR8 ;  /* 0x00002808053f75b2 */ /* 0x0000a20008000100 */
[----:B------:R0:W3:Y:S01]  /*0330*/  SYNCS.EXCH.64 URZ, [UR5+0x8], UR6 ;  /* 0x00000806053f75b2 */ /* 0x0000e20008000100 */
[----:B------:R0:W4:Y:S01]  /*0340*/  SYNCS.EXCH.64 URZ, [UR5+0x30], UR8 ;  /* 0x00003008053f75b2 */ /* 0x0001220008000100 */
[----:B------:R0:W0:Y:S01]  /*0350*/  SYNCS.EXCH.64 URZ, [UR5+0x10], UR6 ;  /* 0x00001006053f75b2 */ /* 0x0000220008000100 */
[----:B------:R0:W0:Y:S01]  /*0360*/  SYNCS.EXCH.64 URZ, [UR5+0x38], UR8 ;  /* 0x00003808053f75b2 */ /* 0x0000220008000100 */
[----:B------:R0:W0:Y:S01]  /*0370*/  SYNCS.EXCH.64 URZ, [UR5+0x18], UR6 ;  /* 0x00001806053f75b2 */ /* 0x0000220008000100 */
[----:B------:R0:W0:Y:S01]  /*0380*/  SYNCS.EXCH.64 URZ, [UR5+0x40], UR8 ;  /* 0x00004008053f75b2 */ /* 0x0000220008000100 */
[----:B------:R0:W0:Y:S01]  /*0390*/  SYNCS.EXCH.64 URZ, [UR5+0x20], UR6 ;  /* 0x00002006053f75b2 */ /* 0x0000220008000100 */
[----:B------:R0:W0:Y:S01]  /*03a0*/  SYNCS.EXCH.64 URZ, [UR5+0x48], UR8 ;  /* 0x00004808053f75b2 */ /* 0x0000220008000100 */
[----:B------:R-:W-:Y:S01]  /*03b0*/  NOP ;  /* 0x0000000000007918 */ /* 0x000fe20000000000 */
.L_x_2:
[----:B------:R-:W5:Y:S01]  /*03c0*/  SHFL.IDX PT, R5, R2, RZ, 0x1f ;  /* 0x00001fff02057589 */ /* 0x000f6200000e0000 */
[----:B------:R-:W-:Y:S01]  /*03d0*/  ELECT P0, URZ, PT ;  /* 0x00000000003f782f */ /* 0x000fe20003800000 */
[----:B------:R-:W-:Y:S01]  /*03e0*/  NOP ;  /* 0x0000000000007918 */ /* 0x000fe20000000000 */
[----:B------:R-:W-:Y:S01]  /*03f0*/  ELECT P1, URZ, PT ;  /* 0x00000000003f782f */ /* 0x000fe20003820000 */
[----:B------:R-:W1:Y:S01]  /*0400*/  SHFL.IDX PT, R4, R2, RZ, 0x1f ;  /* 0x00001fff02047589 */ /* 0x000e6200000e0000 */
[----:B0-----:R-:W-:Y:S01]  /*0410*/  UMOV UR6, 0x20 ;  /* 0x0000002000067882 */ /* 0x001fe20000000000 */
[----:B------:R-:W-:Y:S01]  /*0420*/  UMOV UR9, 0x80 ;  /* 0x0000008000097882 */ /* 0x000fe20000000000 */
[----:B------:R-:W-:Y:S01]  /*0430*/  NOP ;  /* 0x0000000000007918 */ /* 0x000fe20000000000 */
[----:B------:R0:W2:Y:S01]  /*0440*/  SHFL.IDX PT, R2, R3, RZ, 0x1f ;  /* 0x00001fff03027589 */ /* 0x0000a200000e0000 */
[----:B------:R-:W-:Y:S01]  /*0450*/  ULDC.64 UR54, c[0x0][0x208] ;  /* 0x0000820000367ab9 */ /* 0x000fe20000000a00 */
[----:B0-----:R-:W-:-:S04]  /*0460*/  SHF.R.S32.HI R3, RZ, 0x1f, R0 ;  /* 0x0000001fff037819 */ /* 0x001fc80000011400 */
[----:B------:R-:W-:Y:S02]  /*0470*/  LEA.HI R3, R3, R0, RZ, 0x7 ;  /* 0x0000000003037211 */ /* 0x000fe400078f38ff */
[----:B-----5:R-:W-:Y:S02]  /*0480*/  ISETP.NE.OR P0, PT, R5, RZ, !P0 ;  /* 0x000000ff0500720c */ /* 0x020fe40004705670 */
[----:B------:R-:W-:Y:S02]  /*0490*/  LOP3.LUT R3, R3, 0xffffff80, RZ, 0xc0, !PT ;  /* 0xffffff8003037812 */ /* 0x000fe400078ec0ff */
[----:B-1----:R-:W-:-:S09]  /*04a0*/  ISETP.NE.OR P1, PT, R4, RZ, !P1 ;  /* 0x000000ff0400720c */ /* 0x002fd20004f25670 */
[----:B------:R-:W-:-:S04]  /*04b0*/  VOTEU.ALL UP0, P0 ;  /* 0x00000000003f7886 */ /* 0x000fc80000000000 */
[----:B------:R-:W-:Y:S01]  /*04c0*/  VOTEU.ALL UP1, P1 ;  /* 0x00000000003f7886 */ /* 0x000fe20000820000 */
[----:B------:R-:W0:Y:S01]  /*04d0*/  @!UP0 S2UR UR8, SR_CgaCtaId ;  /* 0x00000000000889c3 */ /* 0x000e220000008800 */
[----:B------:R-:W-:Y:S01]  /*04e0*/  @!UP0 UMOV UR5, 0x400 ;  /* 0x0000040000058882 */ /* 0x000fe20000000000 */
[----:B------:R-:W-:-:S04]  /*04f0*/  @!UP0 UIADD3 UR6, -UR6, 0x100000, URZ ;  /* 0x0010000006068890 */ /* 0x000fc8000fffe13f */
[----:B------:R-:W-:Y:S02]  /*0500*/  @!UP0 USHF.L.U32 UR7, UR6, 0xb, URZ ;  /* 0x0000000b06078899 */ /* 0x000fe4000800063f */
[----:B------:R-:W-:Y:S01]  /*0510*/  @!UP0 USHF.L.U32 UR6, UR6, 0x1, URZ ;  /* 0x0000000106068899 */ /* 0x000fe2000800063f */
[----:B------:R-:W-:Y:S01]  /*0520*/  @!UP1 UMOV UR10, 0x400 ;  /* 0x00000400000a9882 */ /* 0x000fe20000000000 */
[----:B------:R-:W-:Y:S01]  /*0530*/  VOTEU.ALL UP2, P1 ;  /* 0x00000000003f7886 */ /* 0x000fe20000840000 */
[----:B------:R-:W-:Y:S01]  /*0540*/  VOTEU.ALL UP3, P1 ;  /* 0x00000000003f7886 */ /* 0x000fe20000860000 */
[----:B------:R-:W-:Y:S01]  /*0550*/  VOTEU.ALL UP4, P1 ;  /* 0x00000000003f7886 */ /* 0x000fe20000880000 */
[----:B------:R-:W1:Y:S01]  /*0560*/  @!UP1 S2UR UR11, SR_CgaCtaId ;  /* 0x00000000000b99c3 */ /* 0x000e620000008800 */
[----:B------:R-:W-:Y:S01]  /*0570*/  VOTEU.ALL UP5, P1 ;  /* 0x00000000003f7886 */ /* 0x000fe200008a0000 */
[----:B------:R-:W-:Y:S01]  /*0580*/  ISETP.NE.AND P1, PT, RZ, UR13, PT ;  /* 0x0000000dff007c0c */ /* 0x000fe2000bf25270 */
[----:B0-----:R-:W-:-:S02]  /*0590*/  @!UP0 ULEA UR5, UR8, UR5, 0x18 ;  /* 0x0000000508058291 */ /* 0x001fc4000f8ec03f */
[----:B------:R-:W-:-:S04]  /*05a0*/  @!UP1 UIADD3 UR8, -UR9, 0x100000, URZ ;  /* 0x0010000009089890 */ /* 0x000fc8000fffe13f */
[----:B------:R-:W-:Y:S02]  /*05b0*/  @!UP1 USHF.L.U32 UR9, UR8, 0xb, URZ ;  /* 0x0000000b08099899 */ /* 0x000fe4000800063f */
[----:B------:R-:W-:Y:S01]  /*05c0*/  @!UP1 USHF.L.U32 UR8, UR8, 0x1, URZ ;  /* 0x0000000108089899 */ /* 0x000fe2000800063f */
[----:B------:R-:W-:Y:S01]  /*05d0*/  VOTEU.ALL UP0, P0 ;  /* 0x00000000003f7886 */ /* 0x000fe20000000000 */
[----:B-1----:R-:W-:Y:S01]  /*05e0*/  @!UP1 ULEA UR10, UR11, UR10, 0x18 ;  /* 0x0000000a0b0a9291 */ /* 0x002fe2000f8ec03f */
[----:B------:R-:W-:Y:S01]  /*05f0*/  VOTEU.ALL UP1, P0 ;  /* 0x00000000003f7886 */ /* 0x000fe20000020000 */
[----:B------:R-:W0:Y:S02]  /*0600*/  FENCE.VIEW.ASYNC.S ;  /* 0x00000000000073c6 */ /* 0x000e240000000000 */
[----:B0-----:R-:W3:Y:S02]  /*0610*/  @!UP0 SYNCS.EXCH.64 URZ, [UR5+0x80], UR6 ;  /* 0x00008006053f85b2 */ /* 0x001ee40008000100 */
[----:B------:R2:W3:Y:S01]  /*0620*/  @!UP1 SYNCS.EXCH.64 URZ, [UR5+0x88], UR6 ;  /* 0x00008806053f95b2 */ /* 0x0004e20008000100 */
[----:B------:R-:W-:Y:S01]  /*0630*/  NOP ;  /* 0x0000000000007918 */ /* 0x000fe20000000000 */
[----:B--2---:R-:W-:Y:S01]  /*0640*/  R2UR UR5, R2 ;  /* 0x00000000020572ca */ /* 0x004fe200000e0000 */
[----:B------:R-:W-:Y:S01]  /*0650*/  IMAD.IADD R2, R0, 0x1, -R3 ;  /* 0x0000000100027824 */ /* 0x000fe200078e0a03 */
[----:B------:R-:W-:-:S02]  /*0660*/  ULDC.64 UR6, c[0x0][0x598] ;  /* 0x0001660000067ab9 */ /* 0x000fc40000000a00 */
[----:B------:R-:W-:Y:S01]  /*0670*/  ISETP.NE.U32.AND P0, PT, RZ, UR6, PT ;  /* 0x00000006ff007c0c */ /* 0x000fe2000bf05070 */
[----:B------:R0:W3:Y:S01]  /*0680*/  @!UP2 SYNCS.EXCH.64 URZ, [UR10+0x60], UR8 ;  /* 0x000060080a3fa5b2 */ /* 0x0000e20008000100 */
[----:B------:R0:W-:Y:S02]  /*0690*/  STL [R1+0x2c], R2 ;  /* 0x00002c0201007387 */ /* 0x0001e40000100800 */
[----:B------:R-:W-:Y:S01]  /*06a0*/  ISETP.NE.AND.EX P0, PT, RZ, UR7, PT, P0 ;  /* 0x00000007ff007c0c */ /* 0x000fe2000bf05300 */
[----:B------:R0:W3:Y:S01]  /*06b0*/  @!UP3 SYNCS.EXCH.64 URZ, [UR10+0x68], UR8 ;  /* 0x000068080a3fb5b2 */ /* 0x0000e20008000100 */
[----:B------:R0:W3:Y:S01]  /*06c0*/  @!UP4 SYNCS.EXCH.64 URZ, [UR10+0x70], UR8 ;  /* 0x000070080a3fc5b2 */ /* 0x0000e20008000100 */
[----:B------:R0:W3:Y:S01]  /*06d0*/  @!UP5 SYNCS.EXCH.64 URZ, [UR10+0x78], UR8 ;  /* 0x000078080a3fd5b2 */ /* 0x0000e20008000100 */
[----:B------:R-:W-:Y:S01]  /*06e0*/  NOP ;  /* 0x0000000000007918 */ /* 0x000fe20000000000 */
[----:B---34-:R-:W-:Y:S08]  /*06f0*/  BAR.SYNC.DEFER_BLOCKING 0x0 ;  /* 0x0000000000007b1d */ /* 0x018ff00000010000 */
[----:B0-----:R-:W-:Y:S05]  /*0700*/  @!P0 BRA `(.L_x_3) ;  /* 0x00000000001c8947 */ /* 0x001fea0003800000 */
[----:B------:R-:W0:Y:S02]  /*0710*/  LDC.64 R2, c[0x0][0x598] ;  /* 0x00016600ff027b82 */ /* 0x000e240000000a00 */
[----:B0-----:R-:W2:Y:S02]  /*0720*/  LDG.E.64 R2, desc[UR54][R2.64] ;  /* 0x0000003602027981 */ /* 0x001ea4000c1e1b00 */
[----:B--2---:R-:W-:-:S04]  /*0730*/  ISETP.NE.U32.AND P0, PT, R2, RZ, PT ;  /* 0x000000ff0200720c */ /* 0x004fc80003f05070 */
[----:B------:R-:W-:-:S13]  /*0740*/  ISETP.NE.AND.EX P0, PT, R3, RZ, PT, P0 ;  /* 0x000000ff0300720c */ /* 0x000fda0003f05300 */
[----:B------:R-:W-:Y:S05]  /*0750*/  @!P0 BRA `(.L_x_3) ;  /* 0x0000000000088947 */ /* 0x000fea0003800000 */
[----:B------:R1:W5:Y:S01]  /*0760*/  LD.E R22, desc[UR54][R2.64] ;  /* 0x0000003602167980 */ /* 0x000362000c101900 */
[----:B------:R-:W-:Y:S05]  /*0770*/  BRA `(.L_x_4) ;  /* 0x0000000000247947 */ /* 0x000fea0003800000 */
.L_x_3:
[----:B------:R-:W-:Y:S02]  /*0780*/  ULDC.64 UR6, c[0x0][0x588] ;  /* 0x0001620000067ab9 */ /* 0x000fe40000000a00 */
[----:B------:R-:W-:-:S04]  /*0790*/  ISETP.NE.U32.AND P0, PT, RZ, UR6, PT ;  /* 0x00000006ff007c0c */ /* 0x000fc8000bf05070 */
[----:B------:R-:W-:-:S13]  /*07a0*/  ISETP.NE.AND.EX P0, PT, RZ, UR7, PT, P0 ;  /* 0x00000007ff007c0c */ /* 0x000fda000bf05300 */
[----:B------:R-:W-:Y:S05]  /*07b0*/  @!P0 BRA `(.L_x_5) ;  /* 0x00000000000c8947 */ /* 0x000fea0003800000 */
[----:B------:R-:W0:Y:S02]  /*07c0*/  LDC.64 R22, c[0x0][0x588] ;  /* 0x00016200ff167b82 */ /* 0x000e240000000a00 */
[----:B0-----:R0:W5:Y:S01]  /*07d0*/  LDG.E R22, desc[UR54][R22.64] ;  /* 0x0000003616167981 */ /* 0x001162000c1e1900 */
[----:B------:R-:W-:Y:S05]  /*07e0*/  BRA `(.L_x_4) ;  /* 0x0000000000087947 */ /* 0x000fea0003800000 */
.L_x_5:
[----:B------:R-:W-:Y:S02]  /*07f0*/  ULDC UR6, c[0x0][0x580] ;  /* 0x0001600000067ab9 */ /* 0x000fe40000000800 */
[----:B------:R-:W-:-:S07]  /*0800*/  IMAD.U32 R22, RZ, RZ, UR6 ;  /* 0x00000006ff167e24 */ /* 0x000fce000f8e00ff */
.L_x_4:
[----:B------:R-:W-:Y:S02]  /*0810*/  ULDC.64 UR6, c[0x0][0x5a0] ;  /* 0x0001680000067ab9 */ /* 0x000fe40000000a00 */
[----:B------:R-:W-:-:S04]  /*0820*/  ISETP.NE.U32.AND P0, PT, RZ, UR6, PT ;  /* 0x00000006ff007c0c */ /* 0x000fc8000bf05070 */
[----:B------:R-:W-:-:S13]  /*0830*/  ISETP.NE.AND.EX P0, PT, RZ, UR7, PT, P0 ;  /* 0x00000007ff007c0c */ /* 0x000fda000bf05300 */
[----:B------:R-:W-:Y:S05]  /*0840*/  @!P0 BRA `(.L_x_6) ;  /* 0x00000000001c8947 */ /* 0x000fea0003800000 */
[----:B-1----:R-:W1:Y:S02]  /*0850*/  LDC.64 R2, c[0x0][0x5a0] ;  /* 0x00016800ff027b82 */ /* 0x002e640000000a00 */
[----:B-1----:R-:W2:Y:S02]  /*0860*/  LDG.E.64 R2, desc[UR54][R2.64] ;  /* 0x0000003602027981 */ /* 0x002ea4000c1e1b00 */
[----:B--2---:R-:W-:-:S04]  /*0870*/  ISETP.NE.U32.AND P0, PT, R2, RZ, PT ;  /* 0x000000ff0200720c */ /* 0x004fc80003f05070 */
[----:B------:R-:W-:-:S13]  /*0880*/  ISETP.NE.AND.EX P0, PT, R3, RZ, PT, P0 ;  /* 0x000000ff0300720c */ /* 0x000fda0003f05300 */
[----:B------:R-:W-:Y:S05]  /*0890*/  @!P0 BRA `(.L_x_6) ;  /* 0x0000000000088947 */ /* 0x000fea0003800000 */
[----:B------:R3:W5:Y:S01]  /*08a0*/  LD.E R19, desc[UR54][R2.64] ;  /* 0x0000003602137980 */ /* 0x000762000c101900 */
[----:B------:R-:W-:Y:S05]  /*08b0*/  BRA `(.L_x_7) ;  /* 0x0000000000247947 */ /* 0x000fea0003800000 */
.L_x_6:
[----:B------:R-:W-:Y:S02]  /*08c0*/  ULDC.64 UR6, c[0x0][0x590] ;  /* 0x0001640000067ab9 */ /* 0x000fe40000000a00 */
[----:B------:R-:W-:-:S04]  /*08d0*/  ISETP.NE.U32.AND P0, PT, RZ, UR6, PT ;  /* 0x00000006ff007c0c */ /* 0x000fc8000bf05070 */
[----:B------:R-:W-:-:S13]  /*08e0*/  ISETP.NE.AND.EX P0, PT, RZ, UR7, PT, P0 ;  /* 0x00000007ff007c0c */ /* 0x000fda000bf05300 */
[----:B------:R-:W-:Y:S05]  /*08f0*/  @!P0 BRA `(.L_x_8) ;  /* 0x00000000000c8947 */ /* 0x000fea0003800000 */
[----:B-1----:R-:W1:Y:S02]  /*0900*/  LDC.64 R2, c[0x0][0x590] ;  /* 0x00016400ff027b82 */ /* 0x002e640000000a00 */
[----:B-1----:R2:W5:Y:S01]  /*0910*/  LDG.E R19, desc[UR54][R2.64] ;  /* 0x0000003602137981 */ /* 0x002562000c1e1900 */
[----:B------:R-:W-:Y:S05]  /*0920*/  BRA `(.L_x_7) ;  /* 0x0000000000087947 */ /* 0x000fea0003800000 */
.L_x_8:
[----:B------:R-:W-:Y:S02]  /*0930*/  ULDC UR6, c[0x0][0x584] ;  /* 0x0001610000067ab9 */ /* 0x000fe40000000800 */
[----:B------:R-:W-:-:S07]  /*0940*/  IMAD.U32 R19, RZ, RZ, UR6 ;  /* 0x00000006ff137e24 */ /* 0x000fce000f8e00ff */
.L_x_7:
[----:B------:R-:W4:Y:S01]  /*0950*/  LDL.LU R4, [R1+0x28] ;  /* 0x0000280001047983 */ /* 0x000f220000300800 */
[----:B-123--:R-:W1:Y:S01]  /*0960*/  LDC R2, c[0x0][0x65c] ;  /* 0x00019700ff027b82 */ /* 0x00ee620000000800 */
[----:B------:R-:W-:Y:S01]  /*0970*/  IMAD.MOV.U32 R3, RZ, RZ, RZ ;  /* 0x000000ffff037224 */ /* 0x000fe200078e00ff */
[----:B------:R-:W-:Y:S01]  /*0980*/  UISETP.NE.AND UP0, UPT, UR13, 0x2, UPT ;  /* 0x000000020d00788c */ /* 0x000fe2000bf05270 */
[----:B------:R-:W2:Y:S01]  /*0990*/  S2R R11, SR_CTAID.Y ;  /* 0x00000000000b7919 */ /* 0x000ea20000002600 */
[----:B------:R-:W-:Y:S01]  /*09a0*/  ULDC UR8, c[0x0][0x28c] ;  /* 0x0000a30000087ab9 */ /* 0x000fe20000000800 */
[----:B------:R-:W-:Y:S01]  /*09b0*/  UMOV UR50, URZ ;  /* 0x0000003f00327c82 */ /* 0x000fe20008000000 */
[----:B------:R-:W-:Y:S02]  /*09c0*/  UIADD3 UR8, UR8, 0x1f, URZ ;  /* 0x0000001f08087890 */ /* 0x000fe4000fffe03f */
[----:B------:R-:W-:Y:S01]  /*09d0*/  PLOP3.LUT P0, PT, PT, PT, UP0, 0x80, 0x0 ;  /* 0x000000000000781c */ /* 0x000fe20003f0f008 */
[----:B------:R-:W-:Y:S01]  /*09e0*/  UMOV UR49, URZ ;  /* 0x0000003f00317c82 */ /* 0x000fe20008000000 */
[----:B------:R-:W-:Y:S01]  /*09f0*/  USHF.R.S32.HI UR9, URZ, 0x1f, UR8 ;  /* 0x0000001f3f097899 */ /* 0x000fe20008011408 */
[----:B------:R-:W-:-:S03]  /*0a00*/  ULDC.64 UR10, c[0x0][0x650] ;  /* 0x00019400000a7ab9 */ /* 0x000fc60000000a00 */
[----:B------:R-:W-:-:S04]  /*0a10*/  ULEA.HI UR9, UR9, UR8, URZ, 0x5 ;  /* 0x0000000809097291 */ /* 0x000fc8000f8f283f */
[----:B------:R-:W-:Y:S01]  /*0a20*/  USHF.R.S32.HI UR37, URZ, 0x5, UR9 ;  /* 0x000000053f257899 */ /* 0x000fe20008011409 */
[----:B-1----:R-:W-:Y:S02]  /*0a30*/  ISETP.NE.AND P2, PT, R2, 0x1, PT ;  /* 0x000000010200780c */ /* 0x002fe40003f45270 */
[----:B------:R-:W1:Y:S11]  /*0a40*/  S2R R2, SR_CTAID.X ;  /* 0x0000000000027919 */ /* 0x000e760000002500 */
[----:B------:R-:W1:Y:S01]  /*0a50*/  @P2 LDC R7, c[0x0][0x10] ;  /* 0x00000400ff072b82 */ /* 0x000e620000000800 */
[----:B------:R-:W-:-:S07]  /*0a60*/  @P2 IMAD.MOV.U32 R5, RZ, RZ, RZ ;  /* 0x000000ffff052224 */ /* 0x000fce00078e00ff */
[----:B------:R-:W3:Y:S01]  /*0a70*/  @!P2 LDC R9, c[0x0][0xc] ;  /* 0x00000300ff09ab82 */ /* 0x000ee20000000800 */
[----:B------:R-:W-:Y:S01]  /*0a80*/  ULDC UR6, c[0x0][0xc] ;  /* 0x0000030000067ab9 */ /* 0x000fe20000000800 */
[----:B------:R-:W-:Y:S01]  /*0a90*/  ULDC UR7, c[0x0][0x10] ;  /* 0x0000040000077ab9 */ /* 0x000fe20000000800 */
[----:B------:R-:W-:Y:S01]  /*0aa0*/  ULDC UR8, c[0x0][0x14] ;  /* 0x0000050000087ab9 */ /* 0x000fe20000000800 */
[----:B------:R-:W-:-:S04]  /*0ab0*/  UIMAD.WIDE.U32 UR6, UR6, UR7, URZ ;  /* 0x00000007060672a5 */ /* 0x000fc8000f8e003f */
[----:B------:R-:W-:Y:S02]  /*0ac0*/  UIMAD.WIDE.U32 UR52, UR6, UR8, URZ ;  /* 0x00000008063472a5 */ /* 0x000fe4000f8e003f */
[----:B------:R-:W-:-:S04]  /*0ad0*/  UIMAD UR38, UR7, UR8, URZ ;  /* 0x00000008072672a4 */ /* 0x000fc8000f8e023f */
[----:B------:R-:W-:Y:S01]  /*0ae0*/  UIADD3 UR38, UR53, UR38, URZ ;  /* 0x0000002635267290 */ /* 0x000fe2000fffe03f */
[----:B----4-:R-:W-:-:S04]  /*0af0*/  LOP3.LUT R4, R4, 0xfffffffd, RZ, 0xc0, !PT ;  /* 0xfffffffd04047812 */ /* 0x010fc800078ec0ff */
[----:B------:R-:W-:-:S05]  /*0b00*/  @P2 LOP3.LUT R4, R4, 0x2, RZ, 0xfc, !PT ;  /* 0x0000000204042812 */ /* 0x000fca00078efcff */
[----:B------:R2:W-:Y:S02]  /*0b10*/  STL [R1+0x28], R4 ;  /* 0x0000280401007387 */ /* 0x0005e40000100800 */
[----:B--2---:R-:W-:-:S04]  /*0b20*/  @P2 IMAD.MOV.U32 R4, RZ, RZ, R11 ;  /* 0x000000ffff042224 */ /* 0x004fc800078e000b */
[----:B-1----:R-:W-:-:S04]  /*0b30*/  @P2 IMAD.WIDE.U32 R6, R2, R7, R4 ;  /* 0x0000000702062225 */ /* 0x002fc800078e0004 */
[----:B---3--:R-:W-:-:S04]  /*0b40*/  @!P2 IMAD.WIDE.U32 R4, R9, R11, R2 ;  /* 0x0000000b0904a225 */ /* 0x008fc800078e0002 */
[----:B------:R-:W-:Y:S02]  /*0b50*/  @P2 IMAD.MOV.U32 R9, RZ, RZ, RZ ;  /* 0x000000ffff092224 */ /* 0x000fe400078e00ff */
[----:B------:R-:W-:Y:S02]  /*0b60*/  @P2 IMAD.MOV.U32 R10, RZ, RZ, R6 ;  /* 0x000000ffff0a2224 */ /* 0x000fe400078e0006 */
[----:B------:R-:W-:Y:S02]  /*0b70*/  @P2 IMAD.IADD R8, R7, 0x1, R9 ;  /* 0x0000000107082824 */ /* 0x000fe400078e0209 */
[----:B------:R-:W-:Y:S02]  /*0b80*/  @!P2 IMAD.MOV.U32 R10, RZ, RZ, R4 ;  /* 0x000000ffff0aa224 */ /* 0x000fe400078e0004 */
[----:B------:R-:W-:Y:S02]  /*0b90*/  @!P2 IMAD.MOV.U32 R8, RZ, RZ, R5 ;  /* 0x000000ffff08a224 */ /* 0x000fe400078e0005 */
[----:B------:R-:W-:Y:S01]  /*0ba0*/  IMAD.MOV.U32 R12, RZ, RZ, R10 ;  /* 0x000000ffff0c7224 */ /* 0x000fe200078e000a */
[----:B------:R1:W-:Y:S01]  /*0bb0*/  STL [R1+0x34], R10 ;  /* 0x0000340a01007387 */ /* 0x0003e20000100800 */
[----:B------:R-:W-:-:S03]  /*0bc0*/  IMAD.MOV.U32 R20, RZ, RZ, R8 ;  /* 0x000000ffff147224 */ /* 0x000fc600078e0008 */
[----:B------:R1:W-:Y:S01]  /*0bd0*/  STL [R1+0x30], R8 ;  /* 0x0000300801007387 */ /* 0x0003e20000100800 */
[----:B------:R-:W-:Y:S05]  /*0be0*/  @P0 BRA `(.L_x_9) ;  /* 0x0000000000280947 */ /* 0x000fea0003800000 */
[----:B------:R-:W-:Y:S01]  /*0bf0*/  IADD3 R12, P0, R12, UR52, RZ ;  /* 0x000000340c0c7c10 */ /* 0x000fe2000ff1e0ff */
[----:B------:R-:W-:Y:S02]  /*0c00*/  UISETP.GE.U32.AND UP0, UPT, UR37, 0x5, UPT ;  /* 0x000000052500788c */ /* 0x000fe4000bf06070 */
[----:B------:R-:W-:Y:S01]  /*0c10*/  UIMAD.WIDE.U32 UR6, UR37, -0x33333333, URZ ;  /* 0xcccccccd250678a5 */ /* 0x000fe2000f8e003f */
[----:B------:R-:W-:Y:S01]  /*0c20*/  IADD3.X R20, R20, UR38, RZ, P0, !PT ;  /* 0x0000002614147c10 */ /* 0x000fe200087fe4ff */
[----:B------:R2:W-:Y:S01]  /*0c30*/  STL [R1+0x34], R12 ;  /* 0x0000340c01007387 */ /* 0x0005e20000100800 */
[----:B------:R-:W-:Y:S01]  /*0c40*/  UMOV UR49, URZ ;  /* 0x0000003f00317c82 */ /* 0x000fe20008000000 */
[----:B------:R-:W-:Y:S02]  /*0c50*/  USHF.R.U32.HI UR6, URZ, 0x2, UR7 ;  /* 0x000000023f067899 */ /* 0x000fe40008011607 */
[----:B------:R2:W-:Y:S02]  /*0c60*/  STL [R1+0x30], R20 ;  /* 0x0000301401007387 */ /* 0x0005e40000100800 */
[----:B------:R-:W-:-:S02]  /*0c70*/  UIMAD UR50, UR6, -0x5, UR37 ;  /* 0xfffffffb063278a4 */ /* 0x000fc4000f8e0225 */
[----:B------:R-:W-:-:S12]  /*0c80*/  @UP0 ULOP3.LUT UR49, UR6, 0x1, URZ, 0xc0, !UPT ;  /* 0x0000000106310892 */ /* 0x000fd8000f8ec03f */
.L_x_9:
[----:B------:R-:W-:Y:S01]  /*0c90*/  ISETP.GE.U32.AND P0, PT, R12, UR10, PT ;  /* 0x0000000a0c007c0c */ /* 0x000fe2000bf06070 */
[----:B------:R-:W-:Y:S01]  /*0ca0*/  IMAD.MOV.U32 R17, RZ, RZ, -0x1 ;  /* 0xffffffffff117424 */ /* 0x000fe200078e00ff */
[----:B------:R-:W-:Y:S01]  /*0cb0*/  PRMT R4, RZ, 0x7610, R4 ;  /* 0x00007610ff047816 */ /* 0x000fe20000000004 */
[----:B------:R-:W-:Y:S01]  /*0cc0*/  IMAD.MOV.U32 R18, RZ, RZ, -0x1 ;  /* 0xffffffffff127424 */ /* 0x000fe200078e00ff */
[----:B------:R-:W-:Y:S01]  /*0cd0*/  ISETP.GE.U32.AND.EX P0, PT, R20, UR11, PT, P0 ;  /* 0x0000000b14007c0c */ /* 0x000fe2000bf06100 */
[----:B------:R-:W-:-:S12]  /*0ce0*/  IMAD.MOV.U32 R16, RZ, RZ, -0x1 ;  /* 0xffffffffff107424 */ /* 0x000fd800078e00ff */
[----:B------:R-:W-:Y:S05]  /*0cf0*/  @P0 BRA `(.L_x_10) ;  /* 0x0000000400600947 */ /* 0x000fea0003800000 */
[----:B------:R-:W3:Y:S01]  /*0d00*/  LDC.64 R14, c[0x0][0x628] ;  /* 0x00018a00ff0e7b82 */ /* 0x000ee20000000a00 */
[----:B------:R-:W-:Y:S02]  /*0d10*/  IMAD.MOV.U32 R4, RZ, RZ, R12 ;  /* 0x000000ffff047224 */ /* 0x000fe400078e000c */
[----:B------:R-:W-:-:S05]  /*0d20*/  IMAD.MOV.U32 R5, RZ, RZ, R20 ;  /* 0x000000ffff057224 */ /* 0x000fca00078e0014 */
[----:B-1----:R-:W1:Y:S08]  /*0d30*/  LDC R10, c[0x0][0x630] ;  /* 0x00018c00ff0a7b82 */ /* 0x002e700000000800 */
[----:B------:R-:W4:Y:S01]  /*0d40*/  LDC.64 R16, c[0x0][0x620] ;  /* 0x00018800ff107b82 */ /* 0x000f220000000a00 */
[----:B---3--:R-:W-:-:S04]  /*0d50*/  ISETP.NE.U32.AND P0, PT, R14, RZ, PT ;  /* 0x000000ff0e00720c */ /* 0x008fc80003f05070 */
[----:B------:R-:W-:-:S13]  /*0d60*/  ISETP.NE.AND.EX P0, PT, R15, RZ, PT, P0 ;  /* 0x000000ff0f00720c */ /* 0x000fda0003f05300 */
[----:B-1--4-:R-:W-:Y:S05]  /*0d70*/  @!P0 BRA `(.L_x_11) ;  /* 0x0000000000288947 */ /* 0x012fea0003800000 */
[----:B------:R-:W1:Y:S02]  /*0d80*/  LDC R9, c[0x0][0x634] ;  /* 0x00018d00ff097b82 */ /* 0x000e640000000800 */
[----:B-1----:R-:W-:-:S05]  /*0d90*/  IADD3 R9, P0, R12, R9, RZ ;  /* 0x000000090c097210 */ /* 0x002fca0007f1e0ff */
[----:B------:R-:W-:-:S04]  /*0da0*/  IMAD.X R13, RZ, RZ, R20, P0 ;  /* 0x000000ffff0d7224 */ /* 0x000fc800000e0614 */
[----:B------:R-:W-:-:S04]  /*0db0*/  IMAD.WIDE.U32 R4, R13, R14, RZ ;  /* 0x0000000e0d047225 */ /* 0x000fc800078e00ff */
[----:B------:R-:W-:-:S04]  /*0dc0*/  IMAD.WIDE.U32 R6, P0, R9, R15, R4 ;  /* 0x0000000f09067225 */ /* 0x000fc80007800004 */
[----:B------:R-:W-:-:S04]  /*0dd0*/  IMAD.WIDE.U32 R4, R9, R14, RZ ;  /* 0x0000000e09047225 */ /* 0x000fc800078e00ff */
[----:B------:R-:W-:Y:S01]  /*0de0*/  IMAD.X R9, RZ, RZ, RZ, P0 ;  /* 0x000000ffff097224 */ /* 0x000fe200000e06ff */
[----:B------:R-:W-:Y:S01]  /*0df0*/  IADD3 RZ, P0, R5, R6, RZ ;  /* 0x0000000605ff7210 */ /* 0x000fe20007f1e0ff */
[----:B------:R-:W-:-:S04]  /*0e00*/  IMAD.MOV.U32 R8, RZ, RZ, R7 ;  /* 0x000000ffff087224 */ /* 0x000fc800078e0007 */
[----:B------:R-:W-:-:S08]  /*0e10*/  IMAD.WIDE.U32.X R4, R13, R15, R8, P0 ;  /* 0x0000000f0d047225 */ /* 0x000fd000000e0408 */
.L_x_11:
[-CC-:B------:R-:W-:Y:S01]  /*0e20*/  SHF.R.U64 R25, R4, R10.reuse, R5.reuse ;  /* 0x0000000a04197219 */ /* 0x180fe20000001205 */
[----:B------:R-:W1:Y:S01]  /*0e30*/  LDC R8, c[0x0][0x618] ;  /* 0x00018600ff087b82 */ /* 0x000e620000000800 */
[----:B------:R-:W-:Y:S01]  /*0e40*/  SHF.R.U32.HI R4, RZ, R10, R5 ;  /* 0x0000000aff047219 */ /* 0x000fe20000011605 */
[----:B------:R-:W-:Y:S01]  /*0e50*/  IMAD.MOV.U32 R5, RZ, RZ, R20 ;  /* 0x000000ffff057224 */ /* 0x000fe200078e0014 */
[----:B------:R-:W-:Y:S01]  /*0e60*/  IADD3 R9, P0, RZ, -R25, RZ ;  /* 0x80000019ff097210 */ /* 0x000fe20007f1e0ff */
[----:B------:R-:W-:Y:S01]  /*0e70*/  ULDC UR6, c[0x0][0x150] ;  /* 0x0000540000067ab9 */ /* 0x000fe20000000800 */
[----:B------:R-:W-:-:S03]  /*0e80*/  I2FP.F32.U32 R3, R2 ;  /* 0x0000000200037245 */ /* 0x000fc60000201000 */
[----:B--2---:R-:W2:Y:S01]  /*0e90*/  LDC.64 R20, c[0x0][0x640] ;  /* 0x00019000ff147b82 */ /* 0x004ea20000000a00 */
[----:B------:R-:W-:Y:S02]  /*0ea0*/  IMAD.X R13, RZ, RZ, ~R4, P0 ;  /* 0x000000ffff0d7224 */ /* 0x000fe400000e0e04 */
[----:B------:R-:W-:Y:S01]  /*0eb0*/  FMUL R3, R3, UR6 ;  /* 0x0000000603037c20 */ /* 0x000fe20008400000 */
[----:B------:R-:W-:Y:S01]  /*0ec0*/  IMAD.MOV.U32 R4, RZ, RZ, R12 ;  /* 0x000000ffff047224 */ /* 0x000fe200078e000c */
[----:B------:R-:W-:Y:S01]  /*0ed0*/  ULDC UR6, c[0x0][0x154] ;  /* 0x0000550000067ab9 */ /* 0x000fe20000000800 */
[-C--:B------:R-:W-:Y:S02]  /*0ee0*/  IMAD R6, R13, R16.reuse, RZ ;  /* 0x000000100d067224 */ /* 0x080fe400078e02ff */
[C---:B------:R-:W-:Y:S01]  /*0ef0*/  IMAD.WIDE.U32 R4, R9.reuse, R16, R4 ;  /* 0x0000001009047225 */ /* 0x040fe200078e0004 */
[----:B------:R-:W3:Y:S01]  /*0f00*/  LDC R10, c[0x0][0x608] ;  /* 0x00018200ff0a7b82 */ /* 0x000ee20000000800 */
[----:B------:R-:W4:Y:S02]  /*0f10*/  F2I.U32.TRUNC.NTZ R3, R3 ;  /* 0x0000000300037305 */ /* 0x000f24000020f000 */
[----:B------:R-:W-:-:S04]  /*0f20*/  IMAD R9, R9, R17, R6 ;  /* 0x0000001109097224 */ /* 0x000fc800078e0206 */
[----:B------:R-:W-:Y:S01]  /*0f30*/  IMAD.IADD R5, R5, 0x1, R9 ;  /* 0x0000000105057824 */ /* 0x000fe200078e0209 */
[----:B------:R-:W0:Y:S01]  /*0f40*/  LDC R7, c[0x0][0x144] ;  /* 0x00005100ff077b82 */ /* 0x000e220000000800 */
[----:B------:R-:W-:-:S03]  /*0f50*/  IMAD.MOV.U32 R9, RZ, RZ, 0x1 ;  /* 0x00000001ff097424 */ /* 0x000fc600078e00ff */
[-C--:B-1----:R-:W-:Y:S02]  /*0f60*/  SHF.R.U64 R16, R4, R8.reuse, R5 ;  /* 0x0000000804107219 */ /* 0x082fe40000001205 */
[----:B------:R-:W-:Y:S02]  /*0f70*/  I2FP.F32.U32 R4, R11 ;  /* 0x0000000b00047245 */ /* 0x000fe40000201000 */
[----:B------:R-:W1:Y:S01]  /*0f80*/  LDC R18, c[0x0][0x658] ;  /* 0x00019600ff127b82 */ /* 0x000e620000000800 */
[----:B--2---:R-:W-:Y:S01]  /*0f90*/  ISETP.NE.U32.AND P0, PT, R20, RZ, PT ;  /* 0x000000ff1400720c */ /* 0x004fe20003f05070 */
[----:B----4-:R-:W-:Y:S02]  /*0fa0*/  IMAD.MOV R6, RZ, RZ, -R3 ;  /* 0x000000ffff067224 */ /* 0x010fe400078e0a03 */
[----:B------:R-:W-:Y:S01]  /*0fb0*/  FMUL R4, R4, UR6 ;  /* 0x0000000604047c20 */ /* 0x000fe20008400000 */
[----:B------:R-:W-:Y:S01]  /*0fc0*/  SHF.R.U32.HI R3, RZ, R8, R5 ;  /* 0x00000008ff037219 */ /* 0x000fe20000011605 */
[----:B------:R-:W-:Y:S01]  /*0fd0*/  IMAD.MOV.U32 R5, RZ, RZ, -0x1 ;  /* 0xffffffffff057424 */ /* 0x000fe200078e00ff */
[----:B------:R-:W-:Y:S01]  /*0fe0*/  ISETP.NE.AND.EX P0, PT, R21, RZ, PT, P0 ;  /* 0x000000ff1500720c */ /* 0x000fe20003f05300 */
[----:B------:R2:W4:Y:S01]  /*0ff0*/  F2I.U32.TRUNC.NTZ R12, R4 ;  /* 0x00000004000c7305 */ /* 0x000522000020f000 */
[----:B------:R-:W2:Y:S01]  /*1000*/  LDC R14, c[0x0][0x148] ;  /* 0x00005200ff0e7b82 */ /* 0x000ea20000000800 */
[----:B---3--:R-:W-:-:S02]  /*1010*/  SHF.R.U64 R27, R16, R10, R3 ;  /* 0x0000000a101b7219 */ /* 0x008fc40000001203 */
[----:B------:R-:W-:-:S05]  /*1020*/  SHF.R.U32.HI R3, RZ, R10, R3 ;  /* 0x0000000aff037219 */ /* 0x000fca0000011603 */
[----:B------:R-:W3:Y:S01]  /*1030*/  LDC R17, c[0x0][0x600] ;  /* 0x00018000ff117b82 */ /* 0x000ee20000000800 */
[----:B0-----:R-:W-:-:S07]  /*1040*/  IMAD R8, R7, R6, R2 ;  /* 0x0000000607087224 */ /* 0x001fce00078e0202 */
[----:B------:R-:W0:Y:S01]  /*1050*/  LDC R15, c[0x0][0x648] ;  /* 0x00019200ff0f7b82 */ /* 0x000e220000000800 */
[-C--:B-1----:R-:W-:Y:S02]  /*1060*/  SHF.L.U32 R2, R5, R18.reuse, RZ ;  /* 0x0000001205027219 */ /* 0x082fe400000006ff */
[--C-:B------:R-:W-:Y:S02]  /*1070*/  SHF.R.U64 R26, R27, R18, R3.reuse ;  /* 0x000000121b1a7219 */ /* 0x100fe40000001203 */
[----:B------:R-:W-:Y:S02]  /*1080*/  LOP3.LUT R10, RZ, R2, RZ, 0x33, !PT ;  /* 0x00000002ff0a7212 */ /* 0x000fe400078e33ff */
[-C--:B------:R-:W-:Y:S01]  /*1090*/  SHF.R.U32.HI R3, RZ, R18.reuse, R3 ;  /* 0x00000012ff037219 */ /* 0x080fe20000011603 */
[----:B------:R-:W1:Y:S01]  /*10a0*/  LDC R23, c[0x0][0x638] ;  /* 0x00018e00ff177b82 */ /* 0x000e620000000800 */
[----:B------:R-:W-:Y:S01]  /*10b0*/  SHF.L.U32 R9, R9, R18, RZ ;  /* 0x0000001209097219 */ /* 0x000fe200000006ff */
[----:B------:R-:W-:-:S06]  /*10c0*/  IMAD.MOV.U32 R2, RZ, RZ, R26 ;  /* 0x000000ffff027224 */ /* 0x000fcc00078e001a */
[----:B------:R-:W0:Y:S01]  /*10d0*/  LDC R24, c[0x0][0x610] ;  /* 0x00018400ff187b82 */ /* 0x000e220000000800 */
[----:B--2-4-:R-:W-:Y:S05]  /*10e0*/  @!P0 BRA `(.L_x_12) ;  /* 0x0000000000288947 */ /* 0x014fea0003800000 */
[----:B------:R-:W2:Y:S02]  /*10f0*/  LDC R7, c[0x0][0x64c] ;  /* 0x00019300ff077b82 */ /* 0x000ea40000000800 */
[----:B--2---:R-:W-:-:S05]  /*1100*/  IADD3 R7, P0, R26, R7, RZ ;  /* 0x000000071a077210 */ /* 0x004fca0007f1e0ff */
        /* <DEDUP_REMOVED lines=8> */
.L_x_12:
[----:B0-----:R-:W-:Y:S01]  /*1190*/  SHF.R.U64 R2, R2, R15, R3 ;  /* 0x0000000f02027219 */ /* 0x001fe20000001203 */
[----:B---3--:R-:W-:Y:S01]  /*11a0*/  VIADD R3, R17, 0xffffffff ;  /* 0xffffffff11037836 */ /* 0x008fe20000000000 */
[----:B------:R-:W-:Y:S01]  /*11b0*/  LOP3.LUT R10, R27, R10, RZ, 0xc0, !PT ;  /* 0x0000000a1b0a7212 */ /* 0x000fe200078ec0ff */
[----:B------:R-:W-:Y:S02]  /*11c0*/  IMAD.MOV R12, RZ, RZ, -R12 ;  /* 0x000000ffff0c7224 */ /* 0x000fe400078e0a0c */
[----:B------:R-:W-:Y:S01]  /*11d0*/  IMAD.MOV R4, RZ, RZ, -R2 ;  /* 0x000000ffff047224 */ /* 0x000fe200078e0a02 */
[----:B------:R-:W-:Y:S01]  /*11e0*/  LOP3.LUT R3, R16, R3, RZ, 0xc0, !PT ;  /* 0x0000000310037212 */ /* 0x000fe200078ec0ff */
[----:B------:R-:W-:Y:S02]  /*11f0*/  IMAD R9, R9, R2, R10 ;  /* 0x0000000209097224 */ /* 0x000fe400078e020a */
[----:B------:R-:W-:Y:S02]  /*1200*/  @P2 IMAD R8, R14, R12, R11 ;  /* 0x0000000c0e082224 */ /* 0x000fe400078e020b */
[----:B-1----:R-:W-:-:S02]  /*1210*/  IMAD R2, R4, R23, R26 ;  /* 0x0000001704027224 */ /* 0x002fc400078e021a */
[----:B------:R-:W-:Y:S02]  /*1220*/  IMAD R8, R9, R24, R8 ;  /* 0x0000001809087224 */ /* 0x000fe400078e0208 */
[----:B------:R-:W-:Y:S02]  /*1230*/  IMAD R17, R2, R17, R3 ;  /* 0x0000001102117224 */ /* 0x000fe400078e0203 */
[----:B------:R-:W-:Y:S02]  /*1240*/  IMAD.MOV.U32 R4, RZ, RZ, 0x1 ;  /* 0x00000001ff047424 */ /* 0x000fe400078e00ff */
[----:B------:R-:W-:Y:S01]  /*1250*/  IMAD.MOV.U32 R16, RZ, RZ, R25 ;  /* 0x000000ffff107224 */ /* 0x000fe200078e0019 */
[----:B------:R-:W-:Y:S02]  /*1260*/  SEL R18, R17, R8, !P2 ;  /* 0x0000000811127207 */ /* 0x000fe40005000000 */
[----:B------:R-:W-:-:S07]  /*1270*/  SEL R17, R8, R17, !P2 ;  /* 0x0000001108117207 */ /* 0x000fce0005000000 */
.L_x_10:
[----:B------:R-:W-:Y:S05]  /*1280*/  @!P1 BRA `(.L_x_13) ;  /* 0x000000c800249947 */ /* 0x000fea0003800000 */
[----:B------:R-:W-:-:S06]  /*1290*/  UISETP.GT.U32.AND UP0, UPT, UR12, 0x1, UPT ;  /* 0x000000010c00788c */ /* 0x000fcc000bf04070 */
[----:B------:R-:W-:-:S13]  /*12a0*/  PLOP3.LUT P0, PT, PT, PT, UP0, 0x80, 0x0 ;  /* 0x000000000000781c */ /* 0x000fda0003f0f008 */
[----:B------:R-:W-:Y:S05]  /*12b0*/  @P0 EXIT ;  /* 0x000000000000094d */ /* 0x000fea0003800000 */
.L_x_14:
[----:B------:R-:W-:-:S08]  /*12c0*/  NOP ;  /* 0x0000000000007918 */ /* 0x000fd00000000000 */
[----:B------:R-:W3:Y:S02]  /*12d0*/  USETMAXREG.TRY_ALLOC.CTAPOOL UP0, 0xe8 ;  /* 0x000000e8000079c8 */ /* 0x000ee40008000600 */
[----:B---3--:R-:W-:-:S13]  /*12e0*/  PLOP3.LUT P0, PT, PT, PT, UP0, 0x80, 0x0 ;  /* 0x000000000000781c */ /* 0x008fda0003f0f008 */
[----:B------:R-:W-:Y:S05]  /*12f0*/  @!P0 BRA `(.L_x_14) ;  /* 0xfffffffc00f08947 */ /* 0x000fea000383ffff */
[----:B------:R-:W-:-:S13]  /*1300*/  LOP3.LUT P0, RZ, R4, 0xff, RZ, 0xc0, !PT ;  /* 0x000000ff04ff7812 */ /* 0x000fda000780c0ff */
[----:B------:R-:W-:Y:S05]  /*1310*/  @!P0 EXIT ;  /* 0x000000000000894d */ /* 0x000fea0003800000 */
[----:B------:R-:W3:Y:S01]  /*1320*/  LDL.LU R6, [R1+0x2c] ;  /* 0x00002c0001067983 */ /* 0x000ee20000300800 */
[----:B------:R-:W4:Y:S01]  /*1330*/  S2UR UR4, SR_CgaCtaId ;  /* 0x00000000000479c3 */ /* 0x000f220000008800 */
[----:B------:R-:W-:Y:S01]  /*1340*/  UIADD3 UR5, UR5, -0x1, URZ ;  /* 0xffffffff05057890 */ /* 0x000fe2000fffe03f */
[----:B------:R-:W-:Y:S01]  /*1350*/  UMOV UR43, 0x400 ;  /* 0x00000400002b7882 */ /* 0x000fe20000000000 */
[----:B------:R-:W-:Y:S02]  /*1360*/  ULOP3.LUT UR39, UR36, 0x1, URZ, 0xfc, !UPT ;  /* 0x0000000124277892 */ /* 0x000fe4000f8efc3f */
[----:B------:R-:W-:Y:S02]  /*1370*/  USHF.L.U32 UR42, UR5, 0x3, URZ ;  /* 0x00000003052a7899 */ /* 0x000fe4000800063f */
[----:B------:R-:W-:Y:S02]  /*1380*/  UISETP.NE.AND UP0, UPT, UR5, URZ, UPT ;  /* 0x0000003f0500728c */ /* 0x000fe4000bf05270 */
[----:B------:R-:W-:-:S02]  /*1390*/  ULOP3.LUT UR48, UR42, 0x8, URZ, 0xc0, !UPT ;  /* 0x000000082a307892 */ /* 0x000fc4000f8ec03f */
[----:B------:R-:W-:Y:S02]  /*13a0*/  UIADD3 UR40, UR37, -0x1, URZ ;  /* 0xffffffff25287890 */ /* 0x000fe4000fffe03f */
[----:B------:R-:W-:Y:S02]  /*13b0*/  USHF.L.U32 UR41, UR37, 0x1, URZ ;  /* 0x0000000125297899 */ /* 0x000fe4000800063f */
[----:B------:R-:W-:Y:S02]  /*13c0*/  ULOP3.LUT UR45, UR42, 0x8, URZ, 0xc, !UPT ;  /* 0x000000082a2d7892 */ /* 0x000fe4000f8e0c3f */
[----:B------:R-:W-:Y:S02]  /*13d0*/  USEL UR46, URZ, 0x1, UP0 ;  /* 0x000000013f2e7887 */ /* 0x000fe40008000000 */
[----:B------:R-:W-:Y:S02]  /*13e0*/  ULOP3.LUT UR48, UR48, 0x18, URZ, 0x3c, !UPT ;  /* 0x0000001830307892 */ /* 0x000fe4000f8e3c3f */
[----:B----4-:R-:W-:-:S03]  /*13f0*/  ULEA UR43, UR4, UR43, 0x18 ;  /* 0x0000002b042b7291 */ /* 0x010fc6000f8ec03f */
[----:B------:R-:W-:Y:S01]  /*1400*/  ULDC UR4, c[0x0][0x284] ;  /* 0x0000a10000047ab9 */ /* 0x000fe20000000800 */
[----:B------:R-:W-:-:S04]  /*1410*/  UIADD3 UR44, UR43, 0x60, URZ ;  /* 0x000000602b2c7890 */ /* 0x000fc8000fffe03f */
[----:B------:R-:W-:Y:S01]  /*1420*/  UIADD3 UR47, UR42, UR44, URZ ;  /* 0x0000002c2a2f7290 */ /* 0x000fe2000fffe03f */
[----:B---3--:R-:W-:-:S04]  /*1430*/  SHF.R.S32.HI R0, RZ, 0x1f, R6 ;  /* 0x0000001fff007819 */ /* 0x008fc80000011406 */
[CC--:B------:R-:W-:Y:S02]  /*1440*/  LEA.HI R2, R0.reuse, R6.reuse, RZ, 0x2 ;  /* 0x0000000600027211 */ /* 0x0c0fe400078f10ff */
[----:B------:R-:W-:Y:S02]  /*1450*/  LEA.HI R0, R0, R6, RZ, 0x5 ;  /* 0x0000000600007211 */ /* 0x000fe400078f28ff */
[--C-:B------:R-:W-:Y:S02]  /*1460*/  SHF.R.S32.HI R156, RZ, 0x2, R2.reuse ;  /* 0x00000002ff9c7819 */ /* 0x100fe40000011402 */
[----:B------:R-:W-:Y:S02]  /*1470*/  LOP3.LUT R4, R0, 0xffffffe0, RZ, 0xc0, !PT ;  /* 0xffffffe000047812 */ /* 0x000fe400078ec0ff */
[----:B------:R-:W-:Y:S02]  /*1480*/  SHF.R.S32.HI R3, RZ, 0x1f, R2 ;  /* 0x0000001fff037819 */ /* 0x000fe40000011402 */
[----:B------:R-:W-:Y:S01]  /*1490*/  LOP3.LUT R168, R2, 0xfffffffc, RZ, 0xc0, !PT ;  /* 0xfffffffc02a87812 */ /* 0x000fe200078ec0ff */
[----:B------:R-:W-:Y:S01]  /*14a0*/  IMAD.IADD R4, R6, 0x1, -R4 ;  /* 0x0000000106047824 */ /* 0x000fe200078e0a04 */
[----:B------:R-:W-:-:S03]  /*14b0*/  LEA.HI R3, R3, R156, RZ, 0x3 ;  /* 0x0000009c03037211 */ /* 0x000fc600078f18ff */
[----:B------:R-:W-:Y:S01]  /*14c0*/  IMAD.IADD R168, R6, 0x1, -R168 ;  /* 0x0000000106a87824 */ /* 0x000fe200078e0aa8 */
[----:B------:R-:W-:Y:S02]  /*14d0*/  SHF.R.S32.HI R5, RZ, 0x1f, R4 ;  /* 0x0000001fff057819 */ /* 0x000fe40000011404 */
[----:B------:R-:W-:Y:S02]  /*14e0*/  LOP3.LUT R3, R3, 0xfffffff8, RZ, 0xc0, !PT ;  /* 0xfffffff803037812 */ /* 0x000fe400078ec0ff */
[CC--:B------:R-:W-:Y:S02]  /*14f0*/  LEA.HI R6, R5.reuse, R4.reuse, RZ, 0x2 ;  /* 0x0000000405067211 */ /* 0x0c0fe400078f10ff */
[----:B------:R-:W-:Y:S01]  /*1500*/  LEA.HI R2, R5, R4, RZ, 0x4 ;  /* 0x0000000405027211 */ /* 0x000fe200078f20ff */
[----:B------:R-:W-:Y:S01]  /*1510*/  IMAD.IADD R156, R156, 0x1, -R3 ;  /* 0x000000019c9c7824 */ /* 0x000fe200078e0a03 */
[----:B------:R-:W-:Y:S02]  /*1520*/  LOP3.LUT R7, R6, 0xfffffffc, RZ, 0xc0, !PT ;  /* 0xfffffffc06077812 */ /* 0x000fe400078ec0ff */
[----:B------:R-:W-:-:S02]  /*1530*/  SHF.R.S32.HI R9, RZ, 0x1f, R6 ;  /* 0x0000001fff097819 */ /* 0x000fc40000011406 */
[----:B------:R-:W-:Y:S01]  /*1540*/  SHF.R.S32.HI R3, RZ, 0x1f, R156 ;  /* 0x0000001fff037819 */ /* 0x000fe2000001149c */
[----:B------:R-:W-:Y:S01]  /*1550*/  IMAD.IADD R4, R4, 0x1, -R7 ;  /* 0x0000000104047824 */ /* 0x000fe200078e0a07 */
[----:B------:R-:W-:Y:S02]  /*1560*/  SHF.R.S32.HI R7, RZ, 0x5, R0 ;  /* 0x00000005ff077819 */ /* 0x000fe40000011400 */
[----:B------:R-:W-:Y:S02]  /*1570*/  SHF.R.S32.HI R0, RZ, 0x2, R6 ;  /* 0x00000002ff007819 */ /* 0x000fe40000011406 */
[----:B------:R-:W-:Y:S01]  /*1580*/  SHF.R.S32.HI R2, RZ, 0x4, R2 ;  /* 0x00000004ff027819 */ /* 0x000fe20000011402 */
[----:B------:R-:W-:Y:S01]  /*1590*/  IMAD R6, R7, 0x40, R168 ;  /* 0x0000004007067824 */ /* 0x000fe200078e02a8 */
[----:B------:R-:W-:Y:S01]  /*15a0*/  LEA.HI R3, R3, R156, RZ, 0x2 ;  /* 0x0000009c03037211 */ /* 0x000fe200078f10ff */
[--C-:B------:R-:W-:Y:S01]  /*15b0*/  IMAD R159, R7, -0x10, -R156.reuse ;  /* 0xfffffff0079f7824 */ /* 0x100fe200078e0a9c */
[----:B------:R-:W-:Y:S01]  /*15c0*/  LEA.HI R9, R9, R0, RZ, 0x2 ;  /* 0x0000000009097211 */ /* 0x000fe200078f10ff */
[C---:B------:R-:W-:Y:S01]  /*15d0*/  IMAD.SHL.U32 R166, R2.reuse, 0x20, RZ ;  /* 0x0000002002a67824 */ /* 0x040fe200078e00ff */
[----:B------:R-:W-:Y:S01]  /*15e0*/  LOP3.LUT R5, R3, 0xfffffffc, RZ, 0xc0, !PT ;  /* 0xfffffffc03057812 */ /* 0x000fe200078ec0ff */
[----:B------:R-:W-:Y:S01]  /*15f0*/  IMAD.SHL.U32 R165, R2, 0x4, RZ ;  /* 0x0000000402a57824 */ /* 0x000fe200078e00ff */
[----:B------:R-:W-:Y:S01]  /*1600*/  LOP3.LUT R9, R9, 0xfffffffc, RZ, 0xc0, !PT ;  /* 0xfffffffc09097812 */ /* 0x000fe200078ec0ff */
[----:B------:R-:W-:Y:S01]  /*1610*/  VIADD R159, R159, UR4 ;  /* 0x000000049f9f7c36 */ /* 0x000fe20008000000 */
[----:B------:R-:W-:Y:S01]  /*1620*/  LOP3.LUT R166, R166, 0x20, RZ, 0xc0, !PT ;  /* 0x00000020a6a67812 */ /* 0x000fe200078ec0ff */
[----:B------:R-:W-:Y:S01]  /*1630*/  IMAD.IADD R5, R156, 0x1, -R5 ;  /* 0x000000019c057824 */ /* 0x000fe200078e0a05 */
[C---:B------:R-:W-:Y:S01]  /*1640*/  LOP3.LUT P0, RZ, R3.reuse, 0x4, RZ, 0xc0, !PT ;  /* 0x0000000403ff7812 */ /* 0x040fe2000780c0ff */
[----:B------:R-:W-:Y:S01]  /*1650*/  IMAD.IADD R9, R0, 0x1, -R9 ;  /* 0x0000000100097824 */ /* 0x000fe200078e0a09 */
[----:B------:R-:W-:Y:S01]  /*1660*/  LOP3.LUT R167, R3, 0x4, RZ, 0xc0, !PT ;  /* 0x0000000403a77812 */ /* 0x000fe200078ec0ff */
[----:B------:R-:W-:Y:S01]  /*1670*/  IMAD.U32 R0, R6, 0x8, R5 ;  /* 0x0000000806007824 */ /* 0x000fe200078e0005 */
[----:B------:R-:W-:Y:S01]  /*1680*/  SHF.R.S32.HI R157, RZ, 0x1f, R156 ;  /* 0x0000001fff9d7819 */ /* 0x000fe2000001149c */
[----:B------:R-:W-:Y:S01]  /*1690*/  IMAD R164, R9, 0x8, R4 ;  /* 0x0000000809a47824 */ /* 0x000fe200078e0204 */
[----:B------:R-:W-:Y:S01]  /*16a0*/  LEA.HI R3, R166, R166, RZ, 0x1d ;  /* 0x000000a6a6037211 */ /* 0x000fe200078fe8ff */
[----:B------:R-:W-:Y:S01]  /*16b0*/  IMAD R158, R4, 0x8, R9 ;  /* 0x00000008049e7824 */ /* 0x000fe200078e0209 */
[----:B------:R-:W-:Y:S01]  /*16c0*/  LOP3.LUT R165, R165, 0x4, RZ, 0xc0, !PT ;  /* 0x00000004a5a57812 */ /* 0x000fe200078ec0ff */
[----:B------:R-:W-:Y:S01]  /*16d0*/  IMAD.WIDE R156, R7, 0x10, R156 ;  /* 0x00000010079c7825 */ /* 0x000fe200078e029c */
[----:B------:R-:W-:-:S03]  /*16e0*/  P2R R169, PR, RZ, 0x1 ;  /* 0x00000001ffa97803 */ /* 0x000fc60000000000 */
[----:B------:R-:W-:Y:S02]  /*16f0*/  IMAD.IADD R167, R167, 0x1, R0 ;  /* 0x00000001a7a77824 */ /* 0x000fe400078e0200 */
[----:B------:R-:W-:Y:S02]  /*1700*/  IMAD.IADD R164, R164, 0x1, R3 ;  /* 0x00000001a4a47824 */ /* 0x000fe400078e0203 */
[----:B------:R-:W-:-:S07]  /*1710*/  IMAD.IADD R158, R165, 0x1, R158 ;  /* 0x00000001a59e7824 */ /* 0x000fce00078e029e */
.L_x_303:
[----:B------:R-:W-:Y:S01]  /*1720*/  IMAD.U32 R0, RZ, RZ, UR46 ;  /* 0x0000002eff007e24 */ /* 0x000fe2000f8e00ff */
[----:B------:R-:W3:Y:S01]  /*1730*/  S2R R2, SR_TID.X ;  /* 0x0000000000027919 */ /* 0x000ee20000002100 */
[----:B0-----:R-:W-:-:S03]  /*1740*/  IMAD.U32 R23, RZ, RZ, UR44 ;  /* 0x0000002cff177e24 */ /* 0x001fc6000f8e00ff */
[----:B------:R-:W-:-:S04]  /*1750*/  SHF.L.U32 R0, R0, 0x1f, RZ ;  /* 0x0000001f00007819 */ /* 0x000fc800000006ff */
[----:B------:R-:W0:Y:S01]  /*1760*/  SYNCS.PHASECHK.TRANS64.TRYWAIT P0, [R23+UR42], R0 ;  /* 0x00000000170075a7 */ /* 0x000e22000800016a */
[----:B---3--:R-:W-:Y:S01]  /*1770*/  SHF.R.U32.HI R2, RZ, 0x5, R2 ;  /* 0x00000005ff027819 */ /* 0x008fe20000011602 */
[----:B0---4-:R-:W-:Y:S06]  /*1780*/  @!P0 BRA `(.L_x_15) ;  /* 0x000000e8003c8947 */ /* 0x011fec0003800000 */
.L_x_328:
[----:B------:R-:W-:Y:S01]  /*1790*/  UIADD3 UR4, UR43, 0x200, URZ ;  /* 0x000002002b047890 */ /* 0x000fe2000fffe03f */
[----:B------:R3:W4:Y:S03]  /*17a0*/  SHFL.IDX PT, R24, R2, RZ, 0x1f ;  /* 0x00001fff02187589 */ /* 0x00072600000e0000 */
[----:B------:R-:W-:-:S06]  /*17b0*/  ULOP3.LUT UP0, URZ, UR4, 0x9f, URZ, 0xc0, !UPT ;  /* 0x0000009f043f7892 */ /* 0x000fcc000f80c03f */
[----:B------:R-:W-:-:S13]  /*17c0*/  PLOP3.LUT P0, PT, PT, PT, UP0, 0x80, 0x0 ;  /* 0x000000000000781c */ /* 0x000fda0003f0f008 */
[----:B---3--:R-:W-:Y:S05]  /*17d0*/  @!P0 BRA `(.L_x_16) ;  /* 0x0000000000408947 */ /* 0x008fea0003800000 */
[----:B0-----:R-:W-:Y:S01]  /*17e0*/  MOV R0, 0x0 ;  /* 0x0000000000007802 */ /* 0x001fe20000000f00 */
[----:B------:R-:W-:Y:S01]  /*17f0*/  ULDC.64 UR4, c[0x4][0x78] ;  /* 0x01001e0000047ab9 */ /* 0x000fe20000000a00 */
[----:B------:R-:W-:Y:S01]  /*1800*/  ULDC.64 UR6, c[0x4][0x8] ;  /* 0x0100020000067ab9 */ /* 0x000fe20000000a00 */
[----:B------:R-:W-:Y:S01]  /*1810*/  IMAD.U32 R4, RZ, RZ, UR4 ;  /* 0x00000004ff047e24 */ /* 0x000fe2000f8e00ff */
[----:B------:R0:W3:Y:S01]  /*1820*/  LDC.64 R2, c[0x4][R0] ;  /* 0x0100000000027b82 */ /* 0x0000e20000000a00 */
[----:B------:R-:W-:Y:S01]  /*1830*/  IMAD.U32 R5, RZ, RZ, UR5 ;  /* 0x00000005ff057e24 */ /* 0x000fe2000f8e00ff */
[----:B------:R-:W-:Y:S01]  /*1840*/  ULDC.64 UR4, c[0x4][0x80] ;  /* 0x0100200000047ab9 */ /* 0x000fe20000000a00 */
[----:B-1----:R-:W-:Y:S02]  /*1850*/  IMAD.U32 R10, RZ, RZ, UR6 ;  /* 0x00000006ff0a7e24 */ /* 0x002fe4000f8e00ff */
[----:B------:R-:W-:Y:S02]  /*1860*/  IMAD.U32 R6, RZ, RZ, UR4 ;  /* 0x00000004ff067e24 */ /* 0x000fe4000f8e00ff */
[----:B------:R-:W-:-:S02]  /*1870*/  IMAD.U32 R7, RZ, RZ, UR5 ;  /* 0x00000005ff077e24 */ /* 0x000fc4000f8e00ff */
[----:B------:R-:W-:Y:S02]  /*1880*/  IMAD.U32 R11, RZ, RZ, UR7 ;  /* 0x00000007ff0b7e24 */ /* 0x000fe4000f8e00ff */
[----:B------:R-:W-:Y:S02]  /*1890*/  IMAD.MOV.U32 R8, RZ, RZ, 0x70 ;  /* 0x00000070ff087424 */ /* 0x000fe400078e00ff */
[----:B--2---:R-:W-:Y:S02]  /*18a0*/  IMAD.MOV.U32 R12, RZ, RZ, 0x1 ;  /* 0x00000001ff0c7424 */ /* 0x004fe400078e00ff */
[----:B0-----:R-:W-:-:S07]  /*18b0*/  IMAD.MOV.U32 R13, RZ, RZ, RZ ;  /* 0x000000ffff0d7224 */ /* 0x001fce00078e00ff */
[----:B------:R-:W-:-:S07]  /*18c0*/  LEPC R20, `(.L_x_16) ;  /* 0x000000001014794e */ /* 0x000fce0000000000 */
[----:B---345:R-:W-:Y:S05]  /*18d0*/  CALL.ABS.NOINC R2 ;  /* 0x0000000002007343 */ /* 0x038fea0003c00000 */
.L_x_16:
[----:B------:R-:W-:-:S04]  /*18e0*/  UIADD3 UR4, UR43, 0xa200, URZ ;  /* 0x0000a2002b047890 */ /* 0x000fc8000fffe03f */
[----:B------:R-:W-:-:S06]  /*18f0*/  ULOP3.LUT UP0, URZ, UR4, 0x9f, URZ, 0xc0, !UPT ;  /* 0x0000009f043f7892 */ /* 0x000fcc000f80c03f */
[----:B------:R-:W-:-:S13]  /*1900*/  PLOP3.LUT P0, PT, PT, PT, UP0, 0x80, 0x0 ;  /* 0x000000000000781c */ /* 0x000fda0003f0f008 */
[----:B------:R-:W-:Y:S05]  /*1910*/  @!P0 BRA `(.L_x_17) ;  /* 0x00000000007c8947 */ /* 0x000fea0003800000 */
[----:B------:R-:W-:Y:S01]  /*1920*/  MOV R2, 0x0 ;  /* 0x0000000000027802 */ /* 0x000fe20000000f00 */
[----:B------:R-:W-:Y:S01]  /*1930*/  ULDC.64 UR4, c[0x4][0x78] ;  /* 0x01001e0000047ab9 */ /* 0x000fe20000000a00 */
[----:B------:R-:W-:Y:S01]  /*1940*/  ULDC.64 UR6, c[0x4][0x80] ;  /* 0x0100200000067ab9 */ /* 0x000fe20000000a00 */
[----:B------:R-:W-:Y:S01]  /*1950*/  IMAD.U32 R4, RZ, RZ, UR4 ;  /* 0x00000004ff047e24 */ /* 0x000fe2000f8e00ff */
[----:B------:R3:W0:Y:S01]  /*1960*/  LDC.64 R14, c[0x4][R2] ;  /* 0x01000000020e7b82 */ /* 0x0006220000000a00 */
[----:B------:R-:W-:Y:S01]  /*1970*/  IMAD.U32 R5, RZ, RZ, UR5 ;  /* 0x00000005ff057e24 */ /* 0x000fe2000f8e00ff */
[----:B------:R-:W-:Y:S01]  /*1980*/  ULDC.64 UR4, c[0x4][0x10] ;  /* 0x0100040000047ab9 */ /* 0x000fe20000000a00 */
[----:B------:R-:W-:Y:S02]  /*1990*/  IMAD.U32 R6, RZ, RZ, UR6 ;  /* 0x00000006ff067e24 */ /* 0x000fe4000f8e00ff */
[----:B------:R-:W-:Y:S02]  /*19a0*/  IMAD.U32 R7, RZ, RZ, UR7 ;  /* 0x00000007ff077e24 */ /* 0x000fe4000f8e00ff */
[----:B-1----:R-:W-:-:S02]  /*19b0*/  IMAD.U32 R10, RZ, RZ, UR4 ;  /* 0x00000004ff0a7e24 */ /* 0x002fc4000f8e00ff */
[----:B------:R-:W-:Y:S02]  /*19c0*/  IMAD.U32 R11, RZ, RZ, UR5 ;  /* 0x00000005ff0b7e24 */ /* 0x000fe4000f8e00ff */
[----:B------:R-:W-:Y:S02]  /*19d0*/  IMAD.MOV.U32 R8, RZ, RZ, 0x70 ;  /* 0x00000070ff087424 */ /* 0x000fe400078e00ff */
[----:B--2---:R-:W-:Y:S02]  /*19e0*/  IMAD.MOV.U32 R12, RZ, RZ, 0x1 ;  /* 0x00000001ff0c7424 */ /* 0x004fe400078e00ff */
[----:B---3--:R-:W-:-:S07]  /*19f0*/  IMAD.MOV.U32 R13, RZ, RZ, RZ ;  /* 0x000000ffff0d7224 */ /* 0x008fce00078e00ff */
[----:B------:R-:W-:-:S07]  /*1a00*/  LEPC R20, `(.L_x_18) ;  /* 0x000000001014794e */ /* 0x000fce0000000000 */
[----:B0---45:R-:W-:Y:S05]  /*1a10*/  CALL.ABS.NOINC R14 ;  /* 0x000000000e007343 */ /* 0x031fea0003c00000 */
.L_x_18:
[----:B------:R-:W0:Y:S01]  /*1a20*/  LDC.64 R2, c[0x4][R2] ;  /* 0x0100000002027b82 */ /* 0x000e220000000a00 */
[----:B------:R-:W-:Y:S01]  /*1a30*/  ULDC.64 UR4, c[0x4][0x78] ;  /* 0x01001e0000047ab9 */ /* 0x000fe20000000a00 */
[----:B------:R-:W-:Y:S01]  /*1a40*/  ULDC.64 UR6, c[0x4][0x80] ;  /* 0x0100200000067ab9 */ /* 0x000fe20000000a00 */
[----:B------:R-:W-:Y:S02]  /*1a50*/  IMAD.U32 R4, RZ, RZ, UR4 ;  /* 0x00000004ff047e24 */ /* 0x000fe4000f8e00ff */
[----:B------:R-:W-:Y:S01]  /*1a60*/  IMAD.U32 R5, RZ, RZ, UR5 ;  /* 0x00000005ff057e24 */ /* 0x000fe2000f8e00ff */
[----:B------:R-:W-:Y:S01]  /*1a70*/  ULDC.64 UR4, c[0x4][0x18] ;  /* 0x0100060000047ab9 */ /* 0x000fe20000000a00 */
[----:B------:R-:W-:Y:S02]  /*1a80*/  IMAD.U32 R6, RZ, RZ, UR6 ;  /* 0x00000006ff067e24 */ /* 0x000fe4000f8e00ff */
[----:B------:R-:W-:Y:S02]  /*1a90*/  IMAD.U32 R7, RZ, RZ, UR7 ;  /* 0x00000007ff077e24 */ /* 0x000fe4000f8e00ff */
[----:B------:R-:W-:-:S02]  /*1aa0*/  IMAD.U32 R10, RZ, RZ, UR4 ;  /* 0x00000004ff0a7e24 */ /* 0x000fc4000f8e00ff */
[----:B------:R-:W-:Y:S02]  /*1ab0*/  IMAD.U32 R11, RZ, RZ, UR5 ;  /* 0x00000005ff0b7e24 */ /* 0x000fe4000f8e00ff */
[----:B------:R-:W-:Y:S02]  /*1ac0*/  IMAD.MOV.U32 R8, RZ, RZ, 0x70 ;  /* 0x00000070ff087424 */ /* 0x000fe400078e00ff */
[----:B------:R-:W-:Y:S02]  /*1ad0*/  IMAD.MOV.U32 R12, RZ, RZ, 0x1 ;  /* 0x00000001ff0c7424 */ /* 0x000fe400078e00ff */
[----:B------:R-:W-:-:S07]  /*1ae0*/  IMAD.MOV.U32 R13, RZ, RZ, RZ ;  /* 0x000000ffff0d7224 */ /* 0x000fce00078e00ff */
[----:B------:R-:W-:-:S07]  /*1af0*/  LEPC R20, `(.L_x_17) ;  /* 0x000000001014794e */ /* 0x000fce0000000000 */
[----:B0-----:R-:W-:Y:S05]  /*1b00*/  CALL.ABS.NOINC R2 ;  /* 0x0000000002007343 */ /* 0x001fea0003c00000 */
.L_x_17:
[----:B0---4-:R-:W-:Y:S01]  /*1b10*/  SHF.R.S32.HI R3, RZ, 0x1f, R24 ;  /* 0x0000001fff037819 */ /* 0x011fe20000011418 */
[----:B------:R-:W-:Y:S01]  /*1b20*/  IMAD.U32 R0, RZ, RZ, UR39 ;  /* 0x00000027ff007e24 */ /* 0x000fe2000f8e00ff */
[----:B------:R-:W-:Y:S02]  /*1b30*/  UMOV UR4, 0xffffffff ;  /* 0xffffffff00047882 */ /* 0x000fe40000000000 */
[----:B------:R-:W-:Y:S02]  /*1b40*/  LEA.HI R3, R3, R24, RZ, 0x2 ;  /* 0x0000001803037211 */ /* 0x000fe400078f10ff */
[----:B------:R-:W-:Y:S02]  /*1b50*/  ISETP.NE.AND P0, PT, R0, 0x3, PT ;  /* 0x000000030000780c */ /* 0x000fe40003f05270 */
[----:B------:R-:W-:-:S05]  /*1b60*/  LOP3.LUT R3, R3, 0xfffffffc, RZ, 0xc0, !PT ;  /* 0xfffffffc03037812 */ /* 0x000fca00078ec0ff */
[----:B------:R-:W-:Y:S01]  /*1b70*/  IMAD.IADD R3, R24, 0x1, -R3 ;  /* 0x0000000118037824 */ /* 0x000fe200078e0a03 */
[----:B------:R-:W-:Y:S06]  /*1b80*/  BRA.DIV UR4, `(.L_x_19) ;  /* 0x000000e604547947 */ /* 0x000fec000b800000 */
.L_x_330:
[----:B------:R-:W-:Y:S01]  /*1b90*/  IMAD R174, R3, 0xc, RZ ;  /* 0x0000000c03ae7824 */ /* 0x000fe200078e02ff */
[----:B------:R-:W-:Y:S06]  /*1ba0*/  @!P0 BRA `(.L_x_20) ;  /* 0x0000000000048947 */ /* 0x000fec0003800000 */
[----:B------:R-:W-:Y:S01]  /*1bb0*/  BPT.TRAP 0x1 ;  /* 0x000000040000795c */ /* 0x000fe20000300000 */
.L_x_20:
[----:B------:R-:W-:Y:S02]  /*1bc0*/  IMAD.U32 R3, RZ, RZ, UR50 ;  /* 0x00000032ff037e24 */ /* 0x000fe4000f8e00ff */
[----:B------:R-:W-:-:S03]  /*1bd0*/  IMAD.U32 R0, RZ, RZ, UR49 ;  /* 0x00000031ff007e24 */ /* 0x000fc6000f8e00ff */
[----:B------:R-:W-:Y:S02]  /*1be0*/  LEA R3, R3, UR43, 0x3 ;  /* 0x0000002b03037c11 */ /* 0x000fe4000f8e18ff */
[----:B------:R-:W-:-:S04]  /*1bf0*/  SHF.L.U32 R0, R0, 0x1f, RZ ;  /* 0x0000001f00007819 */ /* 0x000fc800000006ff */
[----:B------:R0:W3:Y:S01]  /*1c00*/  SYNCS.PHASECHK.TRANS64.TRYWAIT P1, [R3+URZ], R0 ;  /* 0x00000000030075a7 */ /* 0x0000e2000802017f */
[----:B------:R-:W-:Y:S05]  /*1c10*/  @!P0 BRA `(.L_x_21) ;  /* 0x0000000000048947 */ /* 0x000fea0003800000 */
[----:B------:R-:W-:Y:S01]  /*1c20*/  BPT.TRAP 0x1 ;  /* 0x000000040000795c */ /* 0x000fe20000300000 */
.L_x_21:
[----:B---3--:R-:W-:Y:S05]  /*1c30*/  @P1 BRA `(.L_x_22) ;  /* 0x0000000000081947 */ /* 0x008fea0003800000 */
[----:B------:R-:W3:Y:S02]  /*1c40*/  SYNCS.PHASECHK.TRANS64.TRYWAIT P1, [R3+URZ], R0 ;  /* 0x00000000030075a7 */ /* 0x000ee4000802017f */
[----:B---3--:R-:W-:Y:S05]  /*1c50*/  @!P1 BRA `(.L_x_23) ;  /* 0x000000e4003c9947 */ /* 0x008fea0003800000 */
.L_x_22:
[----:B------:R-:W-:-:S04]  /*1c60*/  UIADD3 UR4, UR50, 0x1, URZ ;  /* 0x0000000132047890 */ /* 0x000fc8000fffe03f */
[----:B------:R-:W-:Y:S02]  /*1c70*/  UISETP.NE.AND UP0, UPT, UR4, 0x5, UPT ;  /* 0x000000050400788c */ /* 0x000fe4000bf05270 */
[----:B------:R-:W-:Y:S02]  /*1c80*/  IMAD.U32 R175, RZ, RZ, UR4 ;  /* 0x00000004ffaf7e24 */ /* 0x000fe4000f8e00ff */
[----:B------:R-:W-:Y:S02]  /*1c90*/  USEL UR4, URZ, 0x1, UP0 ;  /* 0x000000013f047887 */ /* 0x000fe40008000000 */
[----:B------:R-:W-:Y:S02]  /*1ca0*/  PLOP3.LUT P1, PT, PT, PT, UP0, 0x80, 0x0 ;  /* 0x000000000000781c */ /* 0x000fe40003f2f008 */
[----:B------:R-:W-:Y:S02]  /*1cb0*/  ULOP3.LUT UR4, UR49, UR4, URZ, 0x3c, !UPT ;  /* 0x0000000431047292 */ /* 0x000fe4000f8e3c3f */
[----:B------:R-:W-:-:S04]  /*1cc0*/  SEL R175, R175, RZ, P1 ;  /* 0x000000ffafaf7207 */ /* 0x000fc80000800000 */
[----:B------:R-:W-:Y:S01]  /*1cd0*/  IMAD.U32 R173, RZ, RZ, UR4 ;  /* 0x00000004ffad7e24 */ /* 0x000fe2000f8e00ff */
[----:B------:R-:W-:Y:S06]  /*1ce0*/  @!P0 BRA `(.L_x_24) ;  /* 0x0000000000048947 */ /* 0x000fec0003800000 */
[----:B------:R-:W-:Y:S01]  /*1cf0*/  BPT.TRAP 0x1 ;  /* 0x000000040000795c */ /* 0x000fe20000300000 */
.L_x_24:
[----:B0--3--:R-:W-:Y:S01]  /*1d00*/  IMAD.MOV.U32 R3, RZ, RZ, -0x650a62f0 ;  /* 0x9af59d10ff037424 */ /* 0x009fe200078e00ff */
[----:B------:R-:W-:Y:S01]  /*1d10*/  UIADD3 UR4, UR43, 0xa200, URZ ;  /* 0x0000a2002b047890 */ /* 0x000fe2000fffe03f */
[----:B------:R-:W-:Y:S01]  /*1d20*/  IMAD.MOV.U32 R171, RZ, RZ, 0x8d10d10 ;  /* 0x08d10d10ffab7424 */ /* 0x000fe200078e00ff */
[----:B------:R-:W-:Y:S01]  /*1d30*/  ISETP.NE.AND P2, PT, R169, RZ, PT ;  /* 0x000000ffa900720c */ /* 0x000fe20003f45270 */
[----:B------:R-:W-:Y:S01]  /*1d40*/  IMAD.U32 R24, RZ, RZ, UR50 ;  /* 0x00000032ff187e24 */ /* 0x000fe2000f8e00ff */
[-C--:B------:R-:W-:Y:S01]  /*1d50*/  SHF.R.U64 R172, R3, R174.reuse, 0xdd3f ;  /* 0x0000dd3f03ac7419 */ /* 0x080fe200000012ae */
[----:B------:R-:W-:Y:S01]  /*1d60*/  IMAD.MOV.U32 R170, RZ, RZ, 0x10 ;  /* 0x00000010ffaa7424 */ /* 0x000fe200078e00ff */
[----:B------:R-:W-:Y:S01]  /*1d70*/  SHF.R.U64 R171, R171, R174, 0xb08b ;  /* 0x0000b08babab7419 */ /* 0x000fe200000012ae */
[----:B------:R-:W-:Y:S01]  /*1d80*/  IMAD R177, R24, 0x800, R167 ;  /* 0x0000080018b17824 */ /* 0x000fe200078e02a7 */
[C---:B------:R-:W-:Y:S01]  /*1d90*/  LOP3.LUT R0, R172.reuse, 0x7, RZ, 0xc0, !PT ;  /* 0x00000007ac007812 */ /* 0x040fe200078ec0ff */
[----:B------:R-:W-:Y:S01]  /*1da0*/  IMAD.SHL.U32 R2, R172, 0x100, RZ ;  /* 0x00000100ac027824 */ /* 0x000fe200078e00ff */
[C---:B------:R-:W-:Y:S01]  /*1db0*/  LOP3.LUT R3, R171.reuse, 0x7, RZ, 0xc0, !PT ;  /* 0x00000007ab037812 */ /* 0x040fe200078ec0ff */
[----:B------:R-:W-:Y:S01]  /*1dc0*/  IMAD.SHL.U32 R4, R171, 0x40, RZ ;  /* 0x00000040ab047824 */ /* 0x000fe200078e00ff */
[----:B------:R-:W-:Y:S01]  /*1dd0*/  LEA R177, R177, UR43, 0x2 ;  /* 0x0000002bb1b17c11 */ /* 0x000fe2000f8e10ff */
[----:B------:R-:W-:Y:S01]  /*1de0*/  IMAD R24, R24, 0x2000, R164 ;  /* 0x0000200018187824 */ /* 0x000fe200078e02a4 */
[-C--:B------:R-:W-:Y:S01]  /*1df0*/  ISETP.NE.AND P1, PT, R0, R3.reuse, PT ;  /* 0x000000030000720c */ /* 0x080fe20003f25270 */
[----:B------:R-:W-:Y:S01]  /*1e00*/  IMAD.U32 R13, RZ, RZ, UR4 ;  /* 0x00000004ff0d7e24 */ /* 0x000fe2000f8e00ff */
[----:B------:R-:W-:Y:S01]  /*1e10*/  LOP3.LUT R178, R2, 0x700, RZ, 0xc0, !PT ;  /* 0x0000070002b27812 */ /* 0x000fe200078ec0ff */
[----:B------:R-:W-:Y:S01]  /*1e20*/  VIADD R2, R0, 0x1 ;  /* 0x0000000100027836 */ /* 0x000fe20000000000 */
[----:B------:R-:W-:Y:S01]  /*1e30*/  LOP3.LUT R7, R4, 0x1c0, RZ, 0xc0, !PT ;  /* 0x000001c004077812 */ /* 0x000fe200078ec0ff */
[----:B------:R-:W-:Y:S01]  /*1e40*/  VIADD R6, R177, 0x200 ;  /* 0x00000200b1067836 */ /* 0x000fe20000000000 */
[----:B------:R-:W-:Y:S01]  /*1e50*/  LEA R181, R175, UR43, 0x3 ;  /* 0x0000002bafb57c11 */ /* 0x000fe2000f8e18ff */
[----:B------:R-:W-:Y:S01]  /*1e60*/  VIADD R176, R177, 0x290 ;  /* 0x00000290b1b07836 */ /* 0x000fe20000000000 */
[----:B------:R-:W-:Y:S01]  /*1e70*/  SEL R5, R2, R3, !P1 ;  /* 0x0000000302057207 */ /* 0x000fe20004800000 */
[----:B------:R-:W-:Y:S01]  /*1e80*/  IMAD.IADD R178, R178, 0x1, R7 ;  /* 0x00000001b2b27824 */ /* 0x000fe200078e0207 */
[----:B------:R-:W-:Y:S01]  /*1e90*/  SHF.L.U32 R180, R173, 0x1f, RZ ;  /* 0x0000001fadb47819 */ /* 0x000fe200000006ff */
[----:B------:R-:W-:Y:S01]  /*1ea0*/  @P2 VIADD R176, R6, 0x70 ;  /* 0x0000007006b02836 */ /* 0x000fe20000000000 */
[----:B------:R-:W-:Y:S01]  /*1eb0*/  UMOV UR4, 0xffffffff ;  /* 0xffffffff00047882 */ /* 0x000fe20000000000 */
[----:B------:R-:W-:Y:S01]  /*1ec0*/  @!P1 VIADD R0, R3, 0x1 ;  /* 0x0000000103009836 */ /* 0x000fe20000000000 */
[----:B------:R-:W-:Y:S01]  /*1ed0*/  ISETP.NE.AND P1, PT, R166, RZ, PT ;  /* 0x000000ffa600720c */ /* 0x000fe20003f25270 */
[----:B--2---:R-:W-:Y:S01]  /*1ee0*/  IMAD.IADD R20, R24, 0x1, R178 ;  /* 0x0000000118147824 */ /* 0x004fe200078e02b2 */
[----:B------:R-:W-:Y:S01]  /*1ef0*/  ISETP.NE.AND P2, PT, RZ, UR40, PT ;  /* 0x00000028ff007c0c */ /* 0x000fe2000bf45270 */
[----:B------:R-:W-:Y:S01]  /*1f00*/  IMAD R5, R5, 0x4, R0 ;  /* 0x0000000405057824 */ /* 0x000fe200078e0200 */
[----:B------:R-:W-:Y:S01]  /*1f10*/  SEL R170, R170, 0xfffffff0, !P1 ;  /* 0xfffffff0aaaa7807 */ /* 0x000fe20004800000 */
[C---:B------:R-:W-:Y:S01]  /*1f20*/  IMAD R3, R20.reuse, 0x4, R13 ;  /* 0x0000000414037824 */ /* 0x040fe200078e020d */
[----:B------:R-:W-:Y:S01]  /*1f30*/  LEA R20, R20, UR43, 0x2 ;  /* 0x0000002b14147c11 */ /* 0x000fe2000f8e10ff */
[----:B------:R-:W-:-:S02]  /*1f40*/  IMAD.SHL.U32 R179, R5, 0x40, RZ ;  /* 0x0000004005b37824 */ /* 0x000fc400078e00ff */
[----:B------:R-:W-:Y:S02]  /*1f50*/  IMAD.IADD R2, R3, 0x1, R170 ;  /* 0x0000000103027824 */ /* 0x000fe400078e02aa */
[----:B------:R-:W-:Y:S01]  /*1f60*/  IMAD.IADD R0, R24, 0x1, R179 ;  /* 0x0000000118007824 */ /* 0x000fe200078e02b3 */
[----:B------:R0:W2:Y:S01]  /*1f70*/  SYNCS.PHASECHK.TRANS64.TRYWAIT P1, [R181+URZ], R180 ;  /* 0x000000b4b50075a7 */ /* 0x0000a2000802017f */
[----:B------:R0:W3:Y:S02]  /*1f80*/  LDS R152, [R177+0x200] ;  /* 0x00020000b1987984 */ /* 0x0000e40000000800 */
[C---:B------:R-:W-:Y:S01]  /*1f90*/  IMAD R5, R0.reuse, 0x4, R13 ;  /* 0x0000000400057824 */ /* 0x040fe200078e020d */
[----:B------:R-:W-:Y:S01]  /*1fa0*/  LEA R21, R0, UR43, 0x2 ;  /* 0x0000002b00157c11 */ /* 0x000fe2000f8e10ff */
[----:B------:R0:W4:Y:S02]  /*1fb0*/  LDS R153, [R177+0x600] ;  /* 0x00060000b1997984 */ /* 0x0001240000000800 */
[----:B------:R-:W-:-:S02]  /*1fc0*/  IMAD.IADD R5, R170, 0x1, R5 ;  /* 0x00000001aa057824 */ /* 0x000fc400078e0205 */
[----:B------:R0:W0:Y:S04]  /*1fd0*/  LDS R154, [R176] ;  /* 0x00000000b09a7984 */ /* 0x0000280000000800 */
[----:B------:R0:W0:Y:S04]  /*1fe0*/  LDS R155, [R176+0x400] ;  /* 0x00040000b09b7984 */ /* 0x0000280000000800 */
[----:B------:R0:W0:Y:S04]  /*1ff0*/  LDS R0, [R20+0xa200] ;  /* 0x00a2000014007984 */ /* 0x0000280000000800 */
[----:B------:R0:W0:Y:S04]  /*2000*/  LDS R3, [R2] ;  /* 0x0000000002037984 */ /* 0x0000280000000800 */
[----:B------:R0:W0:Y:S04]  /*2010*/  LDS R4, [R21+0xa200] ;  /* 0x00a2000015047984 */ /* 0x0000280000000800 */
[----:B------:R0:W0:Y:S01]  /*2020*/  LDS R6, [R5] ;  /* 0x0000000005067984 */ /* 0x0000220000000800 */
[----:B------:R-:W-:Y:S05]  /*2030*/  BRA.DIV UR4, `(.L_x_25) ;  /* 0x000000e204587947 */ /* 0x000fea000b800000 */
[----:B------:R-:W-:Y:S01]  /*2040*/  IMAD.U32 R7, RZ, RZ, UR50 ;  /* 0x00000032ff077e24 */ /* 0x000fe2000f8e00ff */
[----:B------:R-:W-:Y:S01]  /*2050*/  ISETP.NE.AND P3, PT, R165, RZ, PT ;  /* 0x000000ffa500720c */ /* 0x000fe20003f65270 */
[----:B------:R-:W-:Y:S01]  /*2060*/  IMAD.MOV.U32 R14, RZ, RZ, 0x90 ;  /* 0x00000090ff0e7424 */ /* 0x000fe200078e00ff */
[----:B------:R-:W-:Y:S01]  /*2070*/  NOP ;  /* 0x0000000000007918 */ /* 0x000fe20000000000 */
[----:B------:R-:W-:-:S03]  /*2080*/  IMAD R26, R7, 0x2000, R158 ;  /* 0x00002000071a7824 */ /* 0x000fc600078e029e */
[----:B------:R-:W-:Y:S01]  /*2090*/  SEL R14, R14, 0x70, !P3 ;  /* 0x000000700e0e7807 */ /* 0x000fe20005800000 */
[--C-:B-1----:R-:W-:Y:S02]  /*20a0*/  IMAD.IADD R8, R178, 0x1, R26.reuse ;  /* 0x00000001b2087824 */ /* 0x102fe400078e021a */
[----:B------:R-:W-:Y:S02]  /*20b0*/  IMAD.IADD R10, R179, 0x1, R26 ;  /* 0x00000001b30a7824 */ /* 0x000fe400078e021a */
[C-C-:B------:R-:W-:Y:S01]  /*20c0*/  IMAD R7, R8.reuse, 0x4, R13.reuse ;  /* 0x0000000408077824 */ /* 0x140fe200078e020d */
[----:B------:R-:W-:Y:S01]  /*20d0*/  LEA R25, R8, UR43, 0x2 ;  /* 0x0000002b08197c11 */ /* 0x000fe2000f8e10ff */
[C---:B------:R-:W-:Y:S01]  /*20e0*/  IMAD R9, R10.reuse, 0x4, R13 ;  /* 0x000000040a097824 */ /* 0x040fe200078e020d */
[----:B------:R-:W-:Y:S01]  /*20f0*/  LEA R27, R10, UR43, 0x2 ;  /* 0x0000002b0a1b7c11 */ /* 0x000fe2000f8e10ff */
[----:B------:R-:W-:Y:S02]  /*2100*/  IMAD.IADD R8, R7, 0x1, R14 ;  /* 0x0000000107087824 */ /* 0x000fe400078e020e */
[----:B------:R-:W-:Y:S01]  /*2110*/  IMAD.IADD R7, R14, 0x1, R9 ;  /* 0x000000010e077824 */ /* 0x000fe200078e0209 */
[----:B0-----:R-:W-:Y:S04]  /*2120*/  STS [R25+0xa200], R0 ;  /* 0x00a2000019007388 */ /* 0x001fe80000000800 */
[----:B------:R-:W-:Y:S04]  /*2130*/  STS [R8], R3 ;  /* 0x0000000308007388 */ /* 0x000fe80000000800 */
[----:B------:R-:W-:Y:S04]  /*2140*/  STS [R27+0xa200], R4 ;  /* 0x00a200041b007388 */ /* 0x000fe80000000800 */
[----:B------:R-:W-:Y:S04]  /*2150*/  STS [R7], R6 ;  /* 0x0000000607007388 */ /* 0x000fe80000000800 */
[----:B------:R-:W0:Y:S04]  /*2160*/  LDS R9, [R20+0xb200] ;  /* 0x00b2000014097984 */ /* 0x000e280000000800 */
[----:B------:R-:W1:Y:S04]  /*2170*/  LDS R11, [R2+0x1000] ;  /* 0x00100000020b7984 */ /* 0x000e680000000800 */
[----:B------:R-:W2:Y:S04]  /*2180*/  LDS R10, [R21+0xb200] ;  /* 0x00b20000150a7984 */ /* 0x000ea80000000800 */
[----:B------:R-:W3:Y:S01]  /*2190*/  LDS R12, [R5+0x1000] ;  /* 0x00100000050c7984 */ /* 0x000ee20000000800 */
[----:B------:R-:W-:-:S03]  /*21a0*/  NOP ;  /* 0x0000000000007918 */ /* 0x000fc60000000000 */
[----:B0-----:R-:W-:Y:S04]  /*21b0*/  STS [R25+0xb200], R9 ;  /* 0x00b2000919007388 */ /* 0x001fe80000000800 */
[----:B-1----:R-:W-:Y:S04]  /*21c0*/  STS [R8+0x1000], R11 ;  /* 0x0010000b08007388 */ /* 0x002fe80000000800 */
[----:B--2---:R-:W-:Y:S04]  /*21d0*/  STS [R27+0xb200], R10 ;  /* 0x00b2000a1b007388 */ /* 0x004fe80000000800 */
[----:B---3--:R-:W-:Y:S04]  /*21e0*/  STS [R7+0x1000], R12 ;  /* 0x0010000c07007388 */ /* 0x008fe80000000800 */
        /* <DEDUP_REMOVED lines=41> */
[----:B0-----:R0:W-:Y:S04]  /*2480*/  STS [R25+0x10200], R0 ;  /* 0x0102000019007388 */ /* 0x0011e80000000800 */
[----:B-1----:R0:W-:Y:S04]  /*2490*/  STS [R8+0x6000], R3 ;  /* 0x0060000308007388 */ /* 0x0021e80000000800 */
[----:B--2---:R0:W-:Y:S04]  /*24a0*/  STS [R27+0x10200], R4 ;  /* 0x010200041b007388 */ /* 0x0041e80000000800 */
[----:B---3--:R0:W-:Y:S04]  /*24b0*/  STS [R7+0x6000], R6 ;  /* 0x0060000607007388 */ /* 0x0081e80000000800 */
[----:B------:R0:W1:Y:S04]  /*24c0*/  LDS R10, [R20+0x11200] ;  /* 0x01120000140a7984 */ /* 0x0000680000000800 */
[----:B------:R0:W2:Y:S04]  /*24d0*/  LDS R9, [R2+0x7000] ;  /* 0x0070000002097984 */ /* 0x0000a80000000800 */
[----:B------:R0:W3:Y:S04]  /*24e0*/  LDS R12, [R21+0x11200] ;  /* 0x01120000150c7984 */ /* 0x0000e80000000800 */
[----:B------:R0:W0:Y:S01]  /*24f0*/  LDS R28, [R5+0x7000] ;  /* 0x00700000051c7984 */ /* 0x0000220000000800 */
[----:B------:R-:W-:Y:S01]  /*2500*/  NOP ;  /* 0x0000000000007918 */ /* 0x000fe20000000000 */
.L_x_340:
[----:B-1----:R-:W-:Y:S04]  /*2510*/  STS [R25+0x11200], R10 ;  /* 0x0112000a19007388 */ /* 0x002fe80000000800 */
[----:B--2---:R-:W-:Y:S04]  /*2520*/  STS [R8+0x7000], R9 ;  /* 0x0070000908007388 */ /* 0x004fe80000000800 */
[----:B---3--:R-:W-:Y:S04]  /*2530*/  STS [R27+0x11200], R12 ;  /* 0x0112000c1b007388 */ /* 0x008fe80000000800 */
[----:B0-----:R0:W-:Y:S04]  /*2540*/  STS [R7+0x7000], R28 ;  /* 0x0070001c07007388 */ /* 0x0011e80000000800 */
[----:B------:R-:W-:Y:S04]  /*2550*/  LDS R160, [R177+0x300] ;  /* 0x00030000b1a07984 */ /* 0x000fe80000000800 */
[----:B------:R-:W-:Y:S04]  /*2560*/  LDS R161, [R177+0x700] ;  /* 0x00070000b1a17984 */ /* 0x000fe80000000800 */
[----:B------:R-:W-:Y:S04]  /*2570*/  LDS R162, [R176+0x100] ;  /* 0x00010000b0a27984 */ /* 0x000fe80000000800 */
[----:B------:R-:W-:Y:S01]  /*2580*/  LDS R163, [R176+0x500] ;  /* 0x00050000b0a37984 */ /* 0x000fe20000000800 */
[----:B------:R-:W-:Y:S01]  /*2590*/  @!PT LDS RZ, [RZ] ;  /* 0x00000000fffff984 */ /* 0x000fe20000000800 */
[----:B------:R-:W-:Y:S01]  /*25a0*/  @!PT LDS RZ, [RZ] ;  /* 0x00000000fffff984 */ /* 0x000fe20000000800 */
[----:B------:R-:W-:Y:S01]  /*25b0*/  @!PT LDS RZ, [RZ] ;  /* 0x00000000fffff984 */ /* 0x000fe20000000800 */
[----:B------:R-:W-:Y:S01]  /*25c0*/  @!PT LDS RZ, [RZ] ;  /* 0x00000000fffff984 */ /* 0x000fe20000000800 */
[----:B------:R1:W-:Y:S06]  /*25d0*/  MEMBAR.ALL.CTA ;  /* 0x0000000000007992 */ /* 0x0003ec0000008000 */
[----:B-1----:R-:W1:Y:S01]  /*25e0*/  FENCE.VIEW.ASYNC.S ;  /* 0x00000000000073c6 */ /* 0x002e620000000000 */
[----:B------:R-:W-:Y:S05]  /*25f0*/  WARPSYNC.ALL ;  /* 0x0000000000007948 */ /* 0x000fea0003800000 */
[----:B------:R-:W-:Y:S01]  /*2600*/  SHF.R.U32.HI R0, RZ, 0x3, R172 ;  /* 0x00000003ff007819 */ /* 0x000fe200000116ac */
[----:B-1----:R-:W-:Y:S01]  /*2610*/  BAR.SYNC.DEFER_BLOCKING 0x2, 0x80 ;  /* 0x0082000000007b1d */ /* 0x002fe20000010000 */
[----:B------:R-:W-:-:S02]  /*2620*/  SHF.R.U32.HI R2, RZ, 0x3, R171 ;  /* 0x00000003ff027819 */ /* 0x000fc400000116ab */
[----:B------:R-:W-:Y:S02]  /*2630*/  R2UR UR4, R172 ;  /* 0x00000000ac0472ca */ /* 0x000fe400000e0000 */
[----:B------:R-:W-:Y:S01]  /*2640*/  R2UR UR5, R171 ;  /* 0x00000000ab0572ca */ /* 0x000fe200000e0000 */
[----:B------:R-:W-:Y:S01]  /*2650*/  UMOV UR7, 0xc0000040 ;  /* 0xc000004000077882 */ /* 0x000fe20000000000 */
[----:B------:R-:W-:Y:S02]  /*2660*/  LOP3.LUT R0, R0, 0x7, RZ, 0xc0, !PT ;  /* 0x0000000700007812 */ /* 0x000fe400078ec0ff */
[----:B------:R-:W-:-:S03]  /*2670*/  LOP3.LUT R3, R2, 0x7, RZ, 0xc0, !PT ;  /* 0x0000000702037812 */ /* 0x000fc600078ec0ff */
[C---:B------:R-:W-:Y:S01]  /*2680*/  VIADD R2, R0.reuse, 0x1 ;  /* 0x0000000100027836 */ /* 0x040fe20000000000 */
[----:B------:R-:W-:-:S03]  /*2690*/  ISETP.NE.AND P3, PT, R0, R3, PT ;  /* 0x000000030000720c */ /* 0x000fc60003f65270 */
[----:B------:R-:W-:Y:S01]  /*26a0*/  USHF.L.U32 UR4, UR4, 0x5, URZ ;  /* 0x0000000504047899 */ /* 0x000fe2000800063f */
[----:B------:R-:W-:Y:S01]  /*26b0*/  SEL R5, R2, R3, !P3 ;  /* 0x0000000302057207 */ /* 0x000fe20005800000 */
[----:B------:R-:W-:Y:S02]  /*26c0*/  USHF.L.U32 UR5, UR5, 0x3, URZ ;  /* 0x0000000305057899 */ /* 0x000fe4000800063f */
[----:B------:R-:W-:Y:S02]  /*26d0*/  ULOP3.LUT UR4, UR4, 0x700, URZ, 0xc0, !UPT ;  /* 0x0000070004047892 */ /* 0x000fe4000f8ec03f */
[----:B------:R-:W-:-:S04]  /*26e0*/  ULOP3.LUT UR5, UR5, 0x1c0, URZ, 0xc0, !UPT ;  /* 0x000001c005057892 */ /* 0x000fc8000f8ec03f */
[----:B------:R-:W-:Y:S01]  /*26f0*/  @!P3 VIADD R0, R3, 0x1 ;  /* 0x000000010300b836 */ /* 0x000fe20000000000 */
[----:B------:R-:W-:Y:S02]  /*2700*/  UIADD3 UR4, UR4, UR5, URZ ;  /* 0x0000000504047290 */ /* 0x000fe4000fffe03f */
[----:B------:R-:W-:Y:S01]  /*2710*/  R2UR UR5, R13 ;  /* 0x000000000d0572ca */ /* 0x000fe200000e0000 */
[----:B------:R-:W-:-:S03]  /*2720*/  IMAD R5, R5, 0x4, R0 ;  /* 0x0000000405057824 */ /* 0x000fc600078e0200 */
[----:B------:R-:W-:Y:S02]  /*2730*/  VIADD R0, R24, UR4 ;  /* 0x0000000418007c36 */ /* 0x000fe40008000000 */
[----:B------:R-:W-:Y:S02]  /*2740*/  IMAD.SHL.U32 R5, R5, 0x40, RZ ;  /* 0x0000004005057824 */ /* 0x000fe400078e00ff */
[C---:B------:R-:W-:Y:S01]  /*2750*/  IMAD R3, R0.reuse, 0x4, R13 ;  /* 0x0000000400037824 */ /* 0x040fe200078e020d */
[----:B------:R-:W-:Y:S01]  /*2760*/  LEA R15, R0, UR43, 0x2 ;  /* 0x0000002b000f7c11 */ /* 0x000fe2000f8e10ff */
[----:B------:R-:W-:Y:S02]  /*2770*/  IMAD.IADD R24, R24, 0x1, R5 ;  /* 0x0000000118187824 */ /* 0x000fe400078e0205 */
[----:B------:R-:W-:Y:S01]  /*2780*/  IMAD.IADD R3, R170, 0x1, R3 ;  /* 0x00000001aa037824 */ /* 0x000fe200078e0203 */
[----:B------:R-:W-:Y:S01]  /*2790*/  USHF.R.U32.HI UR5, URZ, 0x4, UR5 ;  /* 0x000000043f057899 */ /* 0x000fe20008011605 */
[C---:B0-----:R-:W-:Y:S01]  /*27a0*/  IMAD R7, R24.reuse, 0x4, R13 ;  /* 0x0000000418077824 */ /* 0x041fe200078e020d */
[----:B------:R-:W-:Y:S01]  /*27b0*/  LEA R24, R24, UR43, 0x2 ;  /* 0x0000002b18187c11 */ /* 0x000fe2000f8e10ff */
[----:B------:R-:W0:Y:S01]  /*27c0*/  LDS R0, [R15+0xa200] ;  /* 0x00a200000f007984 */ /* 0x000e220000000800 */
[----:B------:R-:W-:Y:S01]  /*27d0*/  VIADD R8, R26, UR4 ;  /* 0x000000041a087c36 */ /* 0x000fe20008000000 */
[----:B------:R-:W-:Y:S01]  /*27e0*/  ULOP3.LUT UR5, UR5, 0x3fff, URZ, 0xc0, !UPT ;  /* 0x00003fff05057892 */ /* 0x000fe2000f8ec03f */
[----:B------:R-:W-:Y:S01]  /*27f0*/  IMAD.IADD R7, R170, 0x1, R7 ;  /* 0x00000001aa077824 */ /* 0x000fe200078e0207 */
[----:B------:R-:W1:Y:S01]  /*2800*/  LDS R2, [R3] ;  /* 0x0000000003027984 */ /* 0x000e620000000800 */
[----:B------:R-:W-:Y:S01]  /*2810*/  IMAD.IADD R26, R26, 0x1, R5 ;  /* 0x000000011a1a7824 */ /* 0x000fe200078e0205 */
[C---:B------:R-:W-:Y:S01]  /*2820*/  LEA R21, R8.reuse, UR43, 0x2 ;  /* 0x0000002b08157c11 */ /* 0x040fe2000f8e10ff */
[--C-:B------:R-:W-:Y:S01]  /*2830*/  IMAD R5, R8, 0x4, R13.reuse ;  /* 0x0000000408057824 */ /* 0x100fe200078e020d */
[----:B------:R-:W2:Y:S01]  /*2840*/  LDS R4, [R24+0xa200] ;  /* 0x00a2000018047984 */ /* 0x000ea20000000800 */
[C---:B------:R-:W-:Y:S01]  /*2850*/  IMAD R9, R26.reuse, 0x4, R13 ;  /* 0x000000041a097824 */ /* 0x040fe200078e020d */
[----:B------:R-:W-:Y:S01]  /*2860*/  LEA R20, R26, UR43, 0x2 ;  /* 0x0000002b1a147c11 */ /* 0x000fe2000f8e10ff */
[C---:B------:R-:W-:Y:S01]  /*2870*/  IMAD.IADD R5, R14.reuse, 0x1, R5 ;  /* 0x000000010e057824 */ /* 0x040fe200078e0205 */
[----:B------:R-:W3:Y:S01]  /*2880*/  LDS R6, [R7] ;  /* 0x0000000007067984 */ /* 0x000ee20000000800 */
[----:B------:R-:W-:Y:S01]  /*2890*/  IMAD.IADD R9, R14, 0x1, R9 ;  /* 0x000000010e097824 */ /* 0x000fe200078e0209 */
[----:B------:R-:W-:Y:S01]  /*28a0*/  NOP ;  /* 0x0000000000007918 */ /* 0x000fe20000000000 */
[----:B------:R-:W-:-:S04]  /*28b0*/  ULOP3.LUT UR9, UR5, 0x10000, URZ, 0xfc, !UPT ;  /* 0x0001000005097892 */ /* 0x000fc8000f8efc3f */
[----:B------:R-:W-:-:S07]  /*28c0*/  ULEA UR5, UR50, UR9, 0xb ;  /* 0x0000000932057291 */ /* 0x000fce000f8e583f */
[----:B------:R-:W-:Y:S01]  /*28d0*/  UMOV UR6, UR5 ;  /* 0x0000000500067c82 */ /* 0x000fe20008000000 */
[----:B0-----:R-:W-:Y:S04]  /*28e0*/  STS [R21+0xa200], R0 ;  /* 0x00a2000015007388 */ /* 0x001fe80000000800 */
[----:B-1----:R-:W-:Y:S04]  /*28f0*/  STS [R5], R2 ;  /* 0x0000000205007388 */ /* 0x002fe80000000800 */
[----:B--2---:R-:W-:Y:S04]  /*2900*/  STS [R20+0xa200], R4 ;  /* 0x00a2000414007388 */ /* 0x004fe80000000800 */
[----:B---3--:R-:W-:Y:S04]  /*2910*/  STS [R9], R6 ;  /* 0x0000000609007388 */ /* 0x008fe80000000800 */
        /* <DEDUP_REMOVED lines=62> */
[----:B---3--:R-:W-:Y:S01]  /*2d00*/  STS [R9+0x7000], R12 ;  /* 0x0070000c09007388 */ /* 0x008fe20000000800 */
[----:B----4-:R-:W-:-:S06]  /*2d10*/  WARPGROUP.ARRIVE ;  /* 0x00000000000079c5 */ /* 0x010fcc0000000000 */
[----:B------:R-:W-:Y:S01]  /*2d20*/  HGMMA.64x256x8.F32.TF32 R24, R152, gdesc[UR4], RZ, !UPT, gsb0 ;  /* 0x07e0000498187df0 */ /* 0x000fe2000c0028ff */
[----:B------:R-:W-:Y:S01]  /*2d30*/  UIADD3 UR6, UR5, 0x10, URZ ;  /* 0x0000001005067890 */ /* 0x000fe2000fffe03f */
[----:B------:R-:W-:Y:S01]  /*2d40*/  UMOV UR7, 0xc0000040 ;  /* 0xc000004000077882 */ /* 0x000fe20000000000 */
[----:B------:R-:W-:Y:S02]  /*2d50*/  WARPGROUP.DEPBAR.LE gsb0, 0x0 ;  /* 0x00008000000079c5 */ /* 0x000fe40000010000 */
[----:B------:R-:W-:Y:S04]  /*2d60*/  LDS R152, [R177+0x400] ;  /* 0x00040000b1987984 */ /* 0x000fe80000000800 */
[----:B------:R-:W-:Y:S04]  /*2d70*/  LDS R153, [R177+0x800] ;  /* 0x00080000b1997984 */ /* 0x000fe80000000800 */
[----:B------:R-:W-:Y:S04]  /*2d80*/  LDS R154, [R176+0x200] ;  /* 0x00020000b09a7984 */ /* 0x000fe80000000800 */
[----:B------:R-:W0:Y:S01]  /*2d90*/  LDS R155, [R176+0x600] ;  /* 0x00060000b09b7984 */ /* 0x000e220000000800 */
[----:B------:R-:W-:Y:S01]  /*2da0*/  @!PT LDS RZ, [RZ] ;  /* 0x00000000fffff984 */ /* 0x000fe20000000800 */
[----:B------:R-:W-:Y:S01]  /*2db0*/  @!PT LDS RZ, [RZ] ;  /* 0x00000000fffff984 */ /* 0x000fe20000000800 */
[----:B------:R-:W-:Y:S01]  /*2dc0*/  @!PT LDS RZ, [RZ] ;  /* 0x00000000fffff984 */ /* 0x000fe20000000800 */
[----:B------:R-:W-:Y:S01]  /*2dd0*/  @!PT LDS RZ, [RZ] ;  /* 0x00000000fffff984 */ /* 0x000fe20000000800 */
[----:B------:R1:W-:Y:S06]  /*2de0*/  MEMBAR.ALL.CTA ;  /* 0x0000000000007992 */ /* 0x0003ec0000008000 */
[----:B-1----:R-:W1:Y:S02]  /*2df0*/  FENCE.VIEW.ASYNC.S ;  /* 0x00000000000073c6 */ /* 0x002e640000000000 */
[----:B-1----:R-:W-:Y:S06]  /*2e00*/  BAR.SYNC.DEFER_BLOCKING 0x2, 0x80 ;  /* 0x0082000000007b1d */ /* 0x002fec0000010000 */
[----:B------:R-:W-:-:S06]  /*2e10*/  WARPGROUP.ARRIVE ;  /* 0x00000000000079c5 */ /* 0x000fcc0000000000 */
[----:B------:R-:W-:Y:S01]  /*2e20*/  HGMMA.64x256x8.F32.TF32 R24, R160, gdesc[UR4], R24, gsb0 ;  /* 0x07e00004a0187df0 */ /* 0x000fe20008002818 */
[----:B------:R-:W-:Y:S01]  /*2e30*/  UIADD3 UR6, UR5, 0x20, URZ ;  /* 0x0000002005067890 */ /* 0x000fe2000fffe03f */
[----:B------:R-:W-:Y:S01]  /*2e40*/  UMOV UR7, 0xc0000040 ;  /* 0xc000004000077882 */ /* 0x000fe20000000000 */
[----:B------:R-:W-:Y:S02]  /*2e50*/  WARPGROUP.DEPBAR.LE gsb0, 0x0 ;  /* 0x00008000000079c5 */ /* 0x000fe40000010000 */
[----:B0-----:R-:W-:-:S15]  /*2e60*/  WARPGROUP.ARRIVE ;  /* 0x00000000000079c5 */ /* 0x001fde0000000000 */
[----:B------:R-:W-:-:S08]  /*2e70*/  NOP ;  /* 0x0000000000007918 */ /* 0x000fd00000000000 */
[----:B------:R-:W-:Y:S01]  /*2e80*/  HGMMA.64x256x8.F32.TF32 R24, R152, gdesc[UR4], R24, gsb0 ;  /* 0x07e0000498187df0 */ /* 0x000fe20008002818 */
[----:B------:R-:W-:Y:S01]  /*2e90*/  UIADD3 UR6, UR5, 0x30, URZ ;  /* 0x0000003005067890 */ /* 0x000fe2000fffe03f */
[----:B------:R-:W-:Y:S01]  /*2ea0*/  UMOV UR7, 0xc0000040 ;  /* 0xc000004000077882 */ /* 0x000fe20000000000 */
[----:B------:R-:W-:Y:S02]  /*2eb0*/  WARPGROUP.DEPBAR.LE gsb0, 0x0 ;  /* 0x00008000000079c5 */ /* 0x000fe40000010000 */
[----:B------:R-:W-:Y:S04]  /*2ec0*/  LDS R160, [R177+0x500] ;  /* 0x00050000b1a07984 */ /* 0x000fe80000000800 */
[----:B------:R-:W-:Y:S04]  /*2ed0*/  LDS R161, [R177+0x900] ;  /* 0x00090000b1a17984 */ /* 0x000fe80000000800 */
[----:B------:R-:W-:Y:S04]  /*2ee0*/  LDS R162, [R176+0x300] ;  /* 0x00030000b0a27984 */ /* 0x000fe80000000800 */
[----:B------:R-:W0:Y:S02]  /*2ef0*/  LDS R163, [R176+0x700] ;  /* 0x00070000b0a37984 */ /* 0x000e240000000800 */
[----:B0-----:R-:W-:-:S09]  /*2f00*/  WARPGROUP.ARRIVE ;  /* 0x00000000000079c5 */ /* 0x001fd20000000000 */
[----:B------:R-:W-:Y:S03]  /*2f10*/  HGMMA.64x256x8.F32.TF32 R24, R160, gdesc[UR4], R24, gsb0 ;  /* 0x07e00004a0187df0 */ /* 0x000fe60008002818 */
[----:B------:R-:W-:Y:S02]  /*2f20*/  WARPGROUP.DEPBAR.LE gsb0, 0x0 ;  /* 0x00008000000079c5 */ /* 0x000fe40000010000 */
[----:B------:R-:W-:Y:S05]  /*2f30*/  @!P2 BRA `(.L_x_26) ;  /* 0x000000240074a947 */ /* 0x000fea0003800000 */
[----:B------:R-:W-:Y:S05]  /*2f40*/  @!P0 BRA `(.L_x_27) ;  /* 0x0000000000048947 */ /* 0x000fea0003800000 */
[----:B------:R-:W-:Y:S01]  /*2f50*/  BPT.TRAP 0x1 ;  /* 0x000000040000795c */ /* 0x000fe20000300000 */
.L_x_27:
[----:B------:R-:W-:-:S04]  /*2f60*/  IMAD R182, R175, 0x2000, R164 ;  /* 0x00002000afb67824 */ /* 0x000fc800078e02a4 */
[--C-:B------:R-:W-:Y:S02]  /*2f70*/  IMAD.IADD R0, R178, 0x1, R182.reuse ;  /* 0x00000001b2007824 */ /* 0x100fe400078e02b6 */
[----:B------:R-:W-:Y:S02]  /*2f80*/  IMAD.IADD R2, R179, 0x1, R182 ;  /* 0x00000001b3027824 */ /* 0x000fe400078e02b6 */
[C-C-:B------:R-:W-:Y:S01]  /*2f90*/  IMAD R3, R0.reuse, 0x4, R13.reuse ;  /* 0x0000000400037824 */ /* 0x140fe200078e020d */
[----:B------:R-:W-:Y:S01]  /*2fa0*/  LEA R20, R0, UR43, 0x2 ;  /* 0x0000002b00147c11 */ /* 0x000fe2000f8e10ff */
[C---:B------:R-:W-:Y:S01]  /*2fb0*/  IMAD R7, R2.reuse, 0x4, R13 ;  /* 0x0000000402077824 */ /* 0x040fe200078e020d */
[----:B------:R-:W-:Y:S01]  /*2fc0*/  LEA R160, R2, UR43, 0x2 ;  /* 0x0000002b02a07c11 */ /* 0x000fe2000f8e10ff */
[C---:B------:R-:W-:Y:S02]  /*2fd0*/  IMAD.IADD R5, R170.reuse, 0x1, R3 ;  /* 0x00000001aa057824 */ /* 0x040fe400078e0203 */
[----:B------:R-:W-:Y:S01]  /*2fe0*/  IMAD.IADD R8, R170, 0x1, R7 ;  /* 0x00000001aa087824 */ /* 0x000fe200078e0207 */
[----:B------:R-:W-:Y:S06]  /*2ff0*/  @P1 BRA `(.L_x_28) ;  /* 0x0000000000081947 */ /* 0x000fec0003800000 */
[----:B------:R-:W0:Y:S02]  /*3000*/  SYNCS.PHASECHK.TRANS64.TRYWAIT P1, [R181+URZ], R180 ;  /* 0x000000b4b50075a7 */ /* 0x000e24000802017f */
[----:B0-----:R-:W-:Y:S05]  /*3010*/  @!P1 BRA `(.L_x_29) ;  /* 0x000000d400e89947 */ /* 0x001fea0003800000 */
.L_x_28:
[----:B------:R-:W1:Y:S01]  /*3020*/  LDS R4, [R20+0xa200] ;  /* 0x00a2000014047984 */ /* 0x000e620000000800 */
[----:B0-----:R-:W-:Y:S01]  /*3030*/  IMAD.SHL.U32 R180, R175, 0x800, RZ ;  /* 0x00000800afb47824 */ /* 0x001fe200078e00ff */
[----:B------:R-:W-:Y:S01]  /*3040*/  ISETP.NE.AND P1, PT, R169, RZ, PT ;  /* 0x000000ffa900720c */ /* 0x000fe20003f25270 */
[----:B------:R-:W-:Y:S01]  /*3050*/  IMAD R181, R175, 0x2000, R158 ;  /* 0x00002000afb57824 */ /* 0x000fe200078e029e */
[----:B------:R-:W0:Y:S01]  /*3060*/  LDS R6, [R5] ;  /* 0x0000000005067984 */ /* 0x000e220000000800 */
[----:B------:R-:W-:Y:S01]  /*3070*/  IMAD.IADD R0, R167, 0x1, R180 ;  /* 0x00000001a7007824 */ /* 0x000fe200078e02b4 */
[----:B------:R-:W-:Y:S01]  /*3080*/  UMOV UR5, UR50 ;  /* 0x0000003200057c82 */ /* 0x000fe20008000000 */
[--C-:B------:R-:W-:Y:S01]  /*3090*/  IMAD.IADD R178, R178, 0x1, R181.reuse ;  /* 0x00000001b2b27824 */ /* 0x100fe200078e02b5 */
[----:B------:R-:W2:Y:S01]  /*30a0*/  LDS R7, [R160+0xa200] ;  /* 0x00a20000a0077984 */ /* 0x000ea20000000800 */
[----:B------:R-:W-:Y:S01]  /*30b0*/  IMAD.IADD R10, R179, 0x1, R181 ;  /* 0x00000001b30a7824 */ /* 0x000fe200078e02b5 */
[----:B------:R-:W-:Y:S01]  /*30c0*/  LEA R0, R0, UR43, 0x2 ;  /* 0x0000002b00007c11 */ /* 0x000fe2000f8e10ff */
[--C-:B------:R-:W-:Y:S01]  /*30d0*/  IMAD R11, R178, 0x4, R13.reuse ;  /* 0x00000004b20b7824 */ /* 0x100fe200078e020d */
[----:B------:R-:W3:Y:S01]  /*30e0*/  LDS R9, [R8] ;  /* 0x0000000008097984 */ /* 0x000ee20000000800 */
[----:B------:R-:W-:Y:S01]  /*30f0*/  IMAD R15, R10, 0x4, R13 ;  /* 0x000000040a0f7824 */ /* 0x000fe200078e020d */
[----:B------:R-:W-:Y:S01]  /*3100*/  LEA R161, R178, UR43, 0x2 ;  /* 0x0000002bb2a17c11 */ /* 0x000fe2000f8e10ff */
[----:B------:R-:W-:Y:S01]  /*3110*/  VIADD R2, R0, 0x200 ;  /* 0x0000020000027836 */ /* 0x000fe20000000000 */
[----:B------:R-:W-:Y:S01]  /*3120*/  LEA R162, R10, UR43, 0x2 ;  /* 0x0000002b0aa27c11 */ /* 0x000fe2000f8e10ff */
[----:B------:R-:W-:Y:S01]  /*3130*/  VIADD R3, R0, 0x290 ;  /* 0x0000029000037836 */ /* 0x000fe20000000000 */
[----:B------:R-:W-:Y:S01]  /*3140*/  LDS R152, [R0+0x200] ;  /* 0x0002000000987984 */ /* 0x000fe20000000800 */
[----:B------:R-:W-:-:S02]  /*3150*/  @P1 VIADD R3, R2, 0x70 ;  /* 0x0000007002031836 */ /* 0x000fc40000000000 */
[C---:B------:R-:W-:Y:S01]  /*3160*/  IMAD.IADD R11, R14.reuse, 0x1, R11 ;  /* 0x000000010e0b7824 */ /* 0x040fe200078e020b */
[----:B------:R-:W-:Y:S01]  /*3170*/  LDS R153, [R0+0x600] ;  /* 0x0006000000997984 */ /* 0x000fe20000000800 */
[----:B------:R-:W-:-:S03]  /*3180*/  IMAD.IADD R2, R14, 0x1, R15 ;  /* 0x000000010e027824 */ /* 0x000fc600078e020f */
[----:B------:R-:W-:Y:S04]  /*3190*/  LDS R154, [R3] ;  /* 0x00000000039a7984 */ /* 0x000fe80000000800 */
[----:B------:R-:W-:Y:S01]  /*31a0*/  LDS R155, [R3+0x400] ;  /* 0x00040000039b7984 */ /* 0x000fe20000000800 */
[----:B------:R-:W-:-:S03]  /*31b0*/  NOP ;  /* 0x0000000000007918 */ /* 0x000fc60000000000 */
[----:B-1----:R-:W-:Y:S04]  /*31c0*/  STS [R161+0xa200], R4 ;  /* 0x00a20004a1007388 */ /* 0x002fe80000000800 */
[----:B0-----:R-:W-:Y:S04]  /*31d0*/  STS [R11], R6 ;  /* 0x000000060b007388 */ /* 0x001fe80000000800 */
        /* <DEDUP_REMOVED lines=8> */
[----:B-1----:R0:W-:Y:S04]  /*3260*/  STS [R11+0x1000], R12 ;  /* 0x0010000c0b007388 */ /* 0x0021e80000000800 */
[----:B--2---:R-:W-:Y:S04]  /*3270*/  STS [R162+0xb200], R15 ;  /* 0x00b2000fa2007388 */ /* 0x004fe80000000800 */
[----:B---3--:R-:W-:Y:S01]  /*3280*/  STS [R2+0x1000], R21 ;  /* 0x0010001502007388 */ /* 0x008fe20000000800 */
[----:B0-----:R-:W0:Y:S03]  /*3290*/  LDC R12, c[0x0][0x28c] ;  /* 0x0000a300ff0c7b82 */ /* 0x001e260000000800 */
[----:B------:R-:W1:Y:S04]  /*32a0*/  LDS R0, [R20+0xc200] ;  /* 0x00c2000014007984 */ /* 0x000e680000000800 */
[----:B------:R-:W2:Y:S04]  /*32b0*/  LDS R4, [R5+0x2000] ;  /* 0x0020000005047984 */ /* 0x000ea80000000800 */
[----:B------:R-:W3:Y:S04]  /*32c0*/  LDS R3, [R160+0xc200] ;  /* 0x00c20000a0037984 */ /* 0x000ee80000000800 */
[----:B------:R-:W4:Y:S01]  /*32d0*/  LDS R7, [R8+0x2000] ;  /* 0x0020000008077984 */ /* 0x000f220000000800 */
[----:B------:R-:W-:Y:S01]  /*32e0*/  NOP ;  /* 0x0000000000007918 */ /* 0x000fe20000000000 */
[----:B0-----:R-:W-:-:S02]  /*32f0*/  ISETP.GE.AND P1, PT, R12, 0x41, PT ;  /* 0x000000410c00780c */ /* 0x001fc40003f26270 */
[----:B-1----:R-:W-:Y:S04]  /*3300*/  STS [R161+0xc200], R0 ;  /* 0x00c20000a1007388 */ /* 0x002fe80000000800 */
[----:B--2---:R-:W-:Y:S04]  /*3310*/  STS [R11+0x2000], R4 ;  /* 0x002000040b007388 */ /* 0x004fe80000000800 */
[----:B---3--:R-:W-:Y:S04]  /*3320*/  STS [R162+0xc200], R3 ;  /* 0x00c20003a2007388 */ /* 0x008fe80000000800 */
[----:B----4-:R-:W-:Y:S04]  /*3330*/  STS [R2+0x2000], R7 ;  /* 0x0020000702007388 */ /* 0x010fe80000000800 */
        /* <DEDUP_REMOVED lines=44> */
[----:B---3--:R0:W-:Y:S01]  /*3600*/  STS [R2+0x7000], R15 ;  /* 0x0070000f02007388 */ /* 0x0081e20000000800 */
[----:B------:R-:W-:Y:S05]  /*3610*/  @!P1 BRA `(.L_x_30) ;  /* 0x00000014001c9947 */ /* 0x000fea0003800000 */
[----:B------:R-:W-:Y:S01]  /*3620*/  UMOV UR8, UR40 ;  /* 0x0000002800087c82 */ /* 0x000fe20008000000 */
[----:B------:R-:W-:-:S05]  /*3630*/  UMOV UR5, UR50 ;  /* 0x0000003200057c82 */ /* 0x000fca0008000000 */
.L_x_39:
[----:B------:R-:W-:-:S05]  /*3640*/  VIADD R183, R175, 0x1 ;  /* 0x00000001afb77836 */ /* 0x000fca0000000000 */
[----:B------:R-:W-:-:S04]  /*3650*/  ISETP.NE.AND P1, PT, R183, 0x5, PT ;  /* 0x00000005b700780c */ /* 0x000fc80003f25270 */
[----:B------:R-:W-:Y:S02]  /*3660*/  SEL R0, RZ, 0x1, P1 ;  /* 0x00000001ff007807 */ /* 0x000fe40000800000 */
[----:B------:R-:W-:Y:S02]  /*3670*/  SEL R183, R183, RZ, P1 ;  /* 0x000000ffb7b77207 */ /* 0x000fe40000800000 */
[----:B------:R-:W-:Y:S01]  /*3680*/  LOP3.LUT R173, R173, R0, RZ, 0x3c, !PT ;  /* 0x00000000adad7212 */ /* 0x000fe200078e3cff */
[----:B------:R-:W-:Y:S06]  /*3690*/  @!P0 BRA `(.L_x_31) ;  /* 0x0000000000048947 */ /* 0x000fec0003800000 */
[----:B------:R-:W-:Y:S01]  /*36a0*/  BPT.TRAP 0x1 ;  /* 0x000000040000795c */ /* 0x000fe20000300000 */
.L_x_31:
[----:B------:R-:W-:Y:S01]  /*36b0*/  IMAD.MOV.U32 R171, RZ, RZ, 0x8d10d10 ;  /* 0x08d10d10ffab7424 */ /* 0x000fe200078e00ff */
[----:B------:R-:W-:Y:S01]  /*36c0*/  ISETP.NE.AND P2, PT, R169, RZ, PT ;  /* 0x000000ffa900720c */ /* 0x000fe20003f45270 */
[----:B------:R-:W-:Y:S01]  /*36d0*/  IMAD.MOV.U32 R3, RZ, RZ, -0x650a62f0 ;  /* 0x9af59d10ff037424 */ /* 0x000fe200078e00ff */
[----:B------:R-:W-:Y:S01]  /*36e0*/  UIADD3 UR7, UR43, 0xa200, URZ ;  /* 0x0000a2002b077890 */ /* 0x000fe2000fffe03f */
[----:B------:R-:W-:Y:S01]  /*36f0*/  IMAD R4, R175, 0x800, R167 ;  /* 0x00000800af047824 */ /* 0x000fe200078e02a7 */
[-C--:B------:R-:W-:Y:S01]  /*3700*/  SHF.R.U64 R171, R171, R174.reuse, 0xb08b ;  /* 0x0000b08babab7419 */ /* 0x080fe200000012ae */
[----:B0-----:R-:W-:Y:S01]  /*3710*/  IMAD R15, R175, 0x2000, R158 ;  /* 0x00002000af0f7824 */ /* 0x001fe200078e029e */
[----:B------:R-:W-:Y:S02]  /*3720*/  SHF.R.U64 R172, R3, R174, 0xdd3f ;  /* 0x0000dd3f03ac7419 */ /* 0x000fe400000012ae */
[----:B------:R-:W-:Y:S01]  /*3730*/  LOP3.LUT R0, R171, 0x38, RZ, 0xc0, !PT ;  /* 0x00000038ab007812 */ /* 0x000fe200078ec0ff */
[----:B------:R-:W-:Y:S01]  /*3740*/  IMAD.U32 R13, RZ, RZ, UR7 ;  /* 0x00000007ff0d7e24 */ /* 0x000fe2000f8e00ff */
[----:B------:R-:W-:-:S02]  /*3750*/  LOP3.LUT R2, R172, 0x38, RZ, 0xc0, !PT ;  /* 0x00000038ac027812 */ /* 0x000fc400078ec0ff */
[----:B------:R-:W-:Y:S02]  /*3760*/  SHF.R.U32.HI R5, RZ, 0x3, R0 ;  /* 0x00000003ff057819 */ /* 0x000fe40000011600 */
[----:B------:R-:W-:Y:S02]  /*3770*/  SHF.R.U32.HI R3, RZ, 0x3, R2 ;  /* 0x00000003ff037819 */ /* 0x000fe40000011602 */
[----:B------:R-:W-:Y:S01]  /*3780*/  LEA R4, R4, UR43, 0x2 ;  /* 0x0000002b04047c11 */ /* 0x000fe2000f8e10ff */
[----:B------:R-:W-:Y:S01]  /*3790*/  VIADD R0, R5, 0x1 ;  /* 0x0000000105007836 */ /* 0x000fe20000000000 */
[----:B------:R-:W-:Y:S02]  /*37a0*/  ISETP.NE.AND P1, PT, R3, R5, PT ;  /* 0x000000050300720c */ /* 0x000fe40003f25270 */
[----:B------:R-:W-:Y:S01]  /*37b0*/  R2UR UR4, R171 ;  /* 0x00000000ab0472ca */ /* 0x000fe200000e0000 */
[----:B------:R-:W-:Y:S01]  /*37c0*/  VIADD R6, R4, 0x300 ;  /* 0x0000030004067836 */ /* 0x000fe20000000000 */
[----:B------:R-:W-:Y:S01]  /*37d0*/  R2UR UR6, R172 ;  /* 0x00000000ac0672ca */ /* 0x000fe200000e0000 */
[----:B------:R-:W-:-:S02]  /*37e0*/  VIADD R2, R4, 0x390 ;  /* 0x0000039004027836 */ /* 0x000fc40000000000 */
[----:B------:R-:W-:Y:S01]  /*37f0*/  @P2 VIADD R2, R6, 0x70 ;  /* 0x0000007006022836 */ /* 0x000fe20000000000 */
[----:B------:R-:W-:Y:S02]  /*3800*/  SEL R6, R0, R3, !P1 ;  /* 0x0000000300067207 */ /* 0x000fe40004800000 */
[----:B------:R-:W-:-:S03]  /*3810*/  SHF.L.U32 R0, R173, 0x1f, RZ ;  /* 0x0000001fad007819 */ /* 0x000fc600000006ff */
[----:B------:R-:W-:Y:S01]  /*3820*/  @!P1 VIADD R5, R3, 0x1 ;  /* 0x0000000103059836 */ /* 0x000fe20000000000 */
[----:B------:R-:W-:Y:S01]  /*3830*/  LEA R3, R183, UR43, 0x3 ;  /* 0x0000002bb7037c11 */ /* 0x000fe2000f8e18ff */
[----:B------:R-:W-:Y:S02]  /*3840*/  USHF.L.U32 UR4, UR4, 0x3, URZ ;  /* 0x0000000304047899 */ /* 0x000fe4000800063f */
[----:B------:R-:W-:Y:S01]  /*3850*/  USHF.L.U32 UR6, UR6, 0x5, URZ ;  /* 0x0000000506067899 */ /* 0x000fe2000800063f */
[----:B------:R0:W1:Y:S01]  /*3860*/  SYNCS.PHASECHK.TRANS64.TRYWAIT P1, [R3+URZ], R0 ;  /* 0x00000000030075a7 */ /* 0x000062000802017f */
[----:B------:R-:W-:Y:S01]  /*3870*/  LDS R160, [R4+0x300] ;  /* 0x0003000004a07984 */ /* 0x000fe20000000800 */
[----:B------:R-:W-:Y:S01]  /*3880*/  ULOP3.LUT UR4, UR4, 0x1c0, URZ, 0xc0, !UPT ;  /* 0x000001c004047892 */ /* 0x000fe2000f8ec03f */
[----:B------:R-:W-:Y:S01]  /*3890*/  IMAD R6, R5, 0x4, R6 ;  /* 0x0000000405067824 */ /* 0x000fe200078e0206 */
[----:B------:R-:W-:Y:S01]  /*38a0*/  ULOP3.LUT UR6, UR6, 0x700, URZ, 0xc0, !UPT ;  /* 0x0000070006067892 */ /* 0x000fe2000f8ec03f */
[----:B------:R-:W-:Y:S01]  /*38b0*/  LDS R161, [R4+0x700] ;  /* 0x0007000004a17984 */ /* 0x000fe20000000800 */
[----:B------:R-:W-:-:S02]  /*38c0*/  IMAD R5, R175, 0x2000, R164 ;  /* 0x00002000af057824 */ /* 0x000fc400078e02a4 */
[----:B------:R-:W-:Y:S01]  /*38d0*/  UIADD3 UR4, UR6, UR4, URZ ;  /* 0x0000000406047290 */ /* 0x000fe2000fffe03f */
[----:B------:R-:W-:Y:S01]  /*38e0*/  LDS R162, [R2] ;  /* 0x0000000002a27984 */ /* 0x000fe20000000800 */
[----:B------:R-:W-:-:S03]  /*38f0*/  IMAD.SHL.U32 R8, R6, 0x40, RZ ;  /* 0x0000004006087824 */ /* 0x000fc600078e00ff */
[----:B------:R-:W-:Y:S01]  /*3900*/  LDS R163, [R2+0x400] ;  /* 0x0004000002a37984 */ /* 0x000fe20000000800 */
[C---:B------:R-:W-:Y:S02]  /*3910*/  VIADD R6, R5.reuse, UR4 ;  /* 0x0000000405067c36 */ /* 0x040fe40008000000 */
[----:B------:R-:W-:Y:S01]  /*3920*/  IMAD.IADD R10, R5, 0x1, R8 ;  /* 0x00000001050a7824 */ /* 0x000fe200078e0208 */
[----:B------:R-:W-:Y:S01]  /*3930*/  @!PT LDS RZ, [RZ] ;  /* 0x00000000fffff984 */ /* 0x000fe20000000800 */
[----:B------:R-:W-:Y:S01]  /*3940*/  @!PT LDS RZ, [RZ] ;  /* 0x00000000fffff984 */ /* 0x000fe20000000800 */
[----:B------:R-:W-:Y:S01]  /*3950*/  @!PT LDS RZ, [RZ] ;  /* 0x00000000fffff984 */ /* 0x000fe20000000800 */
[----:B------:R-:W-:Y:S01]  /*3960*/  @!PT LDS RZ, [RZ] ;  /* 0x00000000fffff984 */ /* 0x000fe20000000800 */
[----:B------:R2:W-:Y:S06]  /*3970*/  MEMBAR.ALL.CTA ;  /* 0x0000000000007992 */ /* 0x0005ec0000008000 */
[----:B--2---:R-:W2:Y:S01]  /*3980*/  FENCE.VIEW.ASYNC.S ;  /* 0x00000000000073c6 */ /* 0x004ea20000000000 */
[C-C-:B------:R-:W-:Y:S01]  /*3990*/  IMAD R5, R6.reuse, 0x4, R13.reuse ;  /* 0x0000000406057824 */ /* 0x140fe200078e020d */
[----:B------:R-:W-:Y:S01]  /*39a0*/  LEA R178, R6, UR43, 0x2 ;  /* 0x0000002b06b27c11 */ /* 0x000fe2000f8e10ff */
[C---:B------:R-:W-:Y:S01]  /*39b0*/  IMAD R7, R10.reuse, 0x4, R13 ;  /* 0x000000040a077824 */ /* 0x040fe200078e020d */
[----:B------:R-:W-:Y:S01]  /*39c0*/  LEA R180, R10, UR43, 0x2 ;  /* 0x0000002b0ab47c11 */ /* 0x000fe2000f8e10ff */
[----:B------:R-:W-:-:S02]  /*39d0*/  IMAD.IADD R6, R170, 0x1, R5 ;  /* 0x00000001aa067824 */ /* 0x000fc400078e0205 */
[----:B------:R-:W-:Y:S02]  /*39e0*/  IMAD.IADD R10, R170, 0x1, R7 ;  /* 0x00000001aa0a7824 */ /* 0x000fe400078e0207 */
[----:B------:R-:W-:Y:S02]  /*39f0*/  VIADD R12, R15, UR4 ;  /* 0x000000040f0c7c36 */ /* 0x000fe40008000000 */
[----:B------:R-:W-:Y:S02]  /*3a00*/  IMAD.IADD R20, R8, 0x1, R15 ;  /* 0x0000000108147824 */ /* 0x000fe400078e020f */
[C-C-:B------:R-:W-:Y:S01]  /*3a10*/  IMAD R15, R12.reuse, 0x4, R13.reuse ;  /* 0x000000040c0f7824 */ /* 0x140fe200078e020d */
[----:B------:R-:W-:Y:S01]  /*3a20*/  LEA R182, R12, UR43, 0x2 ;  /* 0x0000002b0cb67c11 */ /* 0x000fe2000f8e10ff */
[C---:B------:R-:W-:Y:S01]  /*3a30*/  IMAD R21, R20.reuse, 0x4, R13 ;  /* 0x0000000414157824 */ /* 0x040fe200078e020d */
[----:B------:R-:W-:Y:S01]  /*3a40*/  LEA R181, R20, UR43, 0x2 ;  /* 0x0000002b14b57c11 */ /* 0x000fe2000f8e10ff */
[----:B------:R-:W-:-:S02]  /*3a50*/  IMAD.IADD R8, R14, 0x1, R15 ;  /* 0x000000010e087824 */ /* 0x000fc400078e020f */
[----:B------:R-:W-:Y:S01]  /*3a60*/  IMAD.IADD R12, R14, 0x1, R21 ;  /* 0x000000010e0c7824 */ /* 0x000fe200078e0215 */
[----:B--2---:R-:W-:Y:S06]  /*3a70*/  BAR.SYNC.DEFER_BLOCKING 0x2, 0x80 ;  /* 0x0082000000007b1d */ /* 0x004fec0000010000 */
[----:B------:R-:W2:Y:S04]  /*3a80*/  LDS R5, [R178+0xa200] ;  /* 0x00a20000b2057984 */ /* 0x000ea80000000800 */
[----:B------:R-:W3:Y:S04]  /*3a90*/  LDS R7, [R6] ;  /* 0x0000000006077984 */ /* 0x000ee80000000800 */
[----:B------:R-:W4:Y:S04]  /*3aa0*/  LDS R9, [R180+0xa200] ;  /* 0x00a20000b4097984 */ /* 0x000f280000000800 */
[----:B------:R-:W0:Y:S01]  /*3ab0*/  LDS R11, [R10] ;  /* 0x000000000a0b7984 */ /* 0x000e220000000800 */
[----:B------:R-:W-:-:S03]  /*3ac0*/  NOP ;  /* 0x0000000000007918 */ /* 0x000fc60000000000 */
[----:B--2---:R-:W-:Y:S04]  /*3ad0*/  STS [R182+0xa200], R5 ;  /* 0x00a20005b6007388 */ /* 0x004fe80000000800 */
[----:B---3--:R-:W-:Y:S04]  /*3ae0*/  STS [R8], R7 ;  /* 0x0000000708007388 */ /* 0x008fe80000000800 */
[----:B----4-:R-:W-:Y:S04]  /*3af0*/  STS [R181+0xa200], R9 ;  /* 0x00a20009b5007388 */ /* 0x010fe80000000800 */
[----:B0-----:R-:W-:Y:S04]  /*3b00*/  STS [R12], R11 ;  /* 0x0000000b0c007388 */ /* 0x001fe80000000800 */
[----:B------:R-:W0:Y:S04]  /*3b10*/  LDS R15, [R178+0xb200] ;  /* 0x00b20000b20f7984 */ /* 0x000e280000000800 */
[----:B------:R-:W2:Y:S04]  /*3b20*/  LDS R21, [R6+0x1000] ;  /* 0x0010000006157984 */ /* 0x000ea80000000800 */
[----:B------:R-:W3:Y:S04]  /*3b30*/  LDS R20, [R180+0xb200] ;  /* 0x00b20000b4147984 */ /* 0x000ee80000000800 */
[----:B------:R-:W4:Y:S01]  /*3b40*/  LDS R177, [R10+0x1000] ;  /* 0x001000000ab17984 */ /* 0x000f220000000800 */
[----:B------:R-:W-:-:S03]  /*3b50*/  NOP ;  /* 0x0000000000007918 */ /* 0x000fc60000000000 */
[----:B0-----:R-:W-:Y:S04]  /*3b60*/  STS [R182+0xb200], R15 ;  /* 0x00b2000fb6007388 */ /* 0x001fe80000000800 */
[----:B--2---:R-:W-:Y:S04]  /*3b70*/  STS [R8+0x1000], R21 ;  /* 0x0010001508007388 */ /* 0x004fe80000000800 */
[----:B---3--:R-:W-:Y:S04]  /*3b80*/  STS [R181+0xb200], R20 ;  /* 0x00b20014b5007388 */ /* 0x008fe80000000800 */
[----:B----4-:R-:W-:Y:S04]  /*3b90*/  STS [R12+0x1000], R177 ;  /* 0x001000b10c007388 */ /* 0x010fe80000000800 */
        /* <DEDUP_REMOVED lines=33> */
[----:B--2---:R0:W-:Y:S04]  /*3db0*/  STS [R8+0x5000], R21 ;  /* 0x0050001508007388 */ /* 0x0041e80000000800 */
[----:B---3--:R2:W-:Y:S04]  /*3dc0*/  STS [R181+0xf200], R20 ;  /* 0x00f20014b5007388 */ /* 0x0085e80000000800 */
[----:B----4-:R-:W-:Y:S01]  /*3dd0*/  STS [R12+0x5000], R177 ;  /* 0x005000b10c007388 */ /* 0x010fe20000000800 */
[----:B0-----:R-:W-:-:S03]  /*3de0*/  IMAD.MOV.U32 R21, RZ, RZ, -0x3fffffc0 ;  /* 0xc0000040ff157424 */ /* 0x001fc600078e00ff */
[----:B------:R-:W0:Y:S01]  /*3df0*/  LDS R5, [R178+0x10200] ;  /* 0x01020000b2057984 */ /* 0x000e220000000800 */
[----:B--2---:R-:W-:-:S03]  /*3e00*/  LEA R20, R175, UR9, 0xb ;  /* 0x00000009af147c11 */ /* 0x004fc6000f8e58ff */
[----:B------:R-:W2:Y:S01]  /*3e10*/  LDS R7, [R6+0x6000] ;  /* 0x0060000006077984 */ /* 0x000ea20000000800 */
[----:B------:R-:W-:Y:S02]  /*3e20*/  R2UR UR7, R21 ;  /* 0x00000000150772ca */ /* 0x000fe400000e0000 */
[----:B------:R-:W-:Y:S01]  /*3e30*/  R2UR UR6, R20 ;  /* 0x00000000140672ca */ /* 0x000fe200000e0000 */
[----:B------:R-:W3:Y:S04]  /*3e40*/  LDS R9, [R180+0x10200] ;  /* 0x01020000b4097984 */ /* 0x000ee80000000800 */
[----:B------:R-:W4:Y:S01]  /*3e50*/  LDS R11, [R10+0x6000] ;  /* 0x006000000a0b7984 */ /* 0x000f220000000800 */
[----:B------:R-:W-:-:S03]  /*3e60*/  NOP ;  /* 0x0000000000007918 */ /* 0x000fc60000000000 */
[----:B0-----:R-:W-:Y:S04]  /*3e70*/  STS [R182+0x10200], R5 ;  /* 0x01020005b6007388 */ /* 0x001fe80000000800 */
[----:B--2---:R0:W-:Y:S04]  /*3e80*/  STS [R8+0x6000], R7 ;  /* 0x0060000708007388 */ /* 0x0041e80000000800 */
[----:B---3--:R-:W-:Y:S04]  /*3e90*/  STS [R181+0x10200], R9 ;  /* 0x01020009b5007388 */ /* 0x008fe80000000800 */
[----:B----4-:R-:W-:Y:S01]  /*3ea0*/  STS [R12+0x6000], R11 ;  /* 0x0060000b0c007388 */ /* 0x010fe20000000800 */
[----:B0-----:R-:W-:-:S03]  /*3eb0*/  IMAD.MOV.U32 R7, RZ, RZ, -0x3fffffc0 ;  /* 0xc0000040ff077424 */ /* 0x001fc600078e00ff */
[----:B------:R-:W0:Y:S04]  /*3ec0*/  LDS R15, [R178+0x11200] ;  /* 0x01120000b20f7984 */ /* 0x000e280000000800 */
[----:B------:R2:W3:Y:S04]  /*3ed0*/  LDS R177, [R6+0x7000] ;  /* 0x0070000006b17984 */ /* 0x0004e80000000800 */
[----:B------:R-:W4:Y:S04]  /*3ee0*/  LDS R176, [R180+0x11200] ;  /* 0x01120000b4b07984 */ /* 0x000f280000000800 */
[----:B------:R-:W1:Y:S01]  /*3ef0*/  LDS R179, [R10+0x7000] ;  /* 0x007000000ab37984 */ /* 0x000e620000000800 */
[----:B------:R-:W-:Y:S01]  /*3f00*/  NOP ;  /* 0x0000000000007918 */ /* 0x000fe20000000000 */
[----:B--2---:R-:W-:-:S02]  /*3f10*/  VIADD R6, R20, 0x10 ;  /* 0x0000001014067836 */ /* 0x004fc40000000000 */
[----:B0-----:R0:W-:Y:S04]  /*3f20*/  STS [R182+0x11200], R15 ;  /* 0x0112000fb6007388 */ /* 0x0011e80000000800 */
[----:B---3--:R0:W-:Y:S04]  /*3f30*/  STS [R8+0x7000], R177 ;  /* 0x007000b108007388 */ /* 0x0081e80000000800 */
[----:B----4-:R0:W-:Y:S04]  /*3f40*/  STS [R181+0x11200], R176 ;  /* 0x011200b0b5007388 */ /* 0x0101e80000000800 */
[----:B-1----:R0:W-:Y:S01]  /*3f50*/  STS [R12+0x7000], R179 ;  /* 0x007000b30c007388 */ /* 0x0021e20000000800 */
[----:B------:R-:W-:-:S06]  /*3f60*/  WARPGROUP.ARRIVE ;  /* 0x00000000000079c5 */ /* 0x000fcc0000000000 */
[----:B------:R-:W-:Y:S01]  /*3f70*/  HGMMA.64x256x8.F32.TF32 R24, R152, gdesc[UR4], R24, gsb0 ;  /* 0x07e0000498187df0 */ /* 0x000fe20008002818 */
[----:B------:R-:W-:Y:S02]  /*3f80*/  R2UR UR6, R6 ;  /* 0x00000000060672ca */ /* 0x000fe400000e0000 */
[----:B------:R-:W-:Y:S01]  /*3f90*/  R2UR UR7, R7 ;  /* 0x00000000070772ca */ /* 0x000fe200000e0000 */
[----:B------:R-:W-:Y:S02]  /*3fa0*/  WARPGROUP.DEPBAR.LE gsb0, 0x0 ;  /* 0x00008000000079c5 */ /* 0x000fe40000010000 */
[----:B------:R0:W1:Y:S04]  /*3fb0*/  LDS R152, [R4+0x400] ;  /* 0x0004000004987984 */ /* 0x0000680000000800 */
[----:B------:R0:W2:Y:S04]  /*3fc0*/  LDS R153, [R4+0x800] ;  /* 0x0008000004997984 */ /* 0x0000a80000000800 */
[----:B------:R0:W3:Y:S04]  /*3fd0*/  LDS R154, [R2+0x100] ;  /* 0x00010000029a7984 */ /* 0x0000e80000000800 */
[----:B------:R0:W4:Y:S01]  /*3fe0*/  LDS R155, [R2+0x500] ;  /* 0x00050000029b7984 */ /* 0x0001220000000800 */
[----:B------:R-:W-:Y:S01]  /*3ff0*/  @!PT LDS RZ, [RZ] ;  /* 0x00000000fffff984 */ /* 0x000fe20000000800 */
[----:B------:R-:W-:Y:S01]  /*4000*/  @!PT LDS RZ, [RZ] ;  /* 0x00000000fffff984 */ /* 0x000fe20000000800 */
[----:B------:R-:W-:Y:S01]  /*4010*/  @!PT LDS RZ, [RZ] ;  /* 0x00000000fffff984 */ /* 0x000fe20000000800 */
[----:B------:R-:W-:Y:S01]  /*4020*/  @!PT LDS RZ, [RZ] ;  /* 0x00000000fffff984 */ /* 0x000fe20000000800 */
[----:B------:R0:W-:Y:S06]  /*4030*/  MEMBAR.ALL.CTA ;  /* 0x0000000000007992 */ /* 0x0001ec0000008000 */
[----:B0-----:R-:W0:Y:S02]  /*4040*/  FENCE.VIEW.ASYNC.S ;  /* 0x00000000000073c6 */ /* 0x001e240000000000 */
[----:B0-----:R-:W-:Y:S06]  /*4050*/  BAR.SYNC.DEFER_BLOCKING 0x2, 0x80 ;  /* 0x0082000000007b1d */ /* 0x001fec0000010000 */
[----:B------:R-:W-:-:S06]  /*4060*/  WARPGROUP.ARRIVE ;  /* 0x00000000000079c5 */ /* 0x000fcc0000000000 */
[----:B------:R-:W-:Y:S03]  /*4070*/  HGMMA.64x256x8.F32.TF32 R24, R160, gdesc[UR4], R24, gsb0 ;  /* 0x07e00004a0187df0 */ /* 0x000fe60008002818 */
[----:B------:R-:W-:Y:S02]  /*4080*/  WARPGROUP.DEPBAR.LE gsb0, 0x0 ;  /* 0x00008000000079c5 */ /* 0x000fe40000010000 */
[----:B------:R-:W-:Y:S05]  /*4090*/  @!P0 BRA `(.L_x_32) ;  /* 0x0000000000048947 */ /* 0x000fea0003800000 */
[----:B------:R-:W-:Y:S01]  /*40a0*/  BPT.TRAP 0x1 ;  /* 0x000000040000795c */ /* 0x000fe20000300000 */
.L_x_32:
[----:B------:R-:W-:Y:S02]  /*40b0*/  UISETP.GT.U32.AND UP0, UPT, UR36, 0x1, UPT ;  /* 0x000000012400788c */ /* 0x000fe4000bf04070 */
[----:B------:R-:W-:-:S04]  /*40c0*/  ULEA UR6, UR5, UR43, 0x3 ;  /* 0x0000002b05067291 */ /* 0x000fc8000f8e183f */
[----:B------:R-:W-:Y:S01]  /*40d0*/  UIADD3 UR6, UR6, 0x28, URZ ;  /* 0x0000002806067890 */ /* 0x000fe2000fffe03f */
[----:B------:R-:W-:-:S03]  /*40e0*/  PLOP3.LUT P2, PT, PT, PT, UP0, 0x80, 0x0 ;  /* 0x000000000000781c */ /* 0x000fc60003f4f008 */
[----:B------:R-:W-:-:S09]  /*40f0*/  UPRMT UR6, URZ, 0x654, UR6 ;  /* 0x000006543f067896 */ /* 0x000fd20008000006 */
[----:B------:R-:W-:Y:S01]  /*4100*/  SYNCS.ARRIVE.TRANS64.RED.A1T0 RZ, [UR6], RZ ;  /* 0x000000ffffff79a7 */ /* 0x000fe20008100406 */
[----:B------:R-:W-:Y:S05]  /*4110*/  @P2 BRA `(.L_x_33) ;  /* 0x0000000000042947 */ /* 0x000fea0003800000 */
[----:B------:R-:W-:Y:S01]  /*4120*/  BPT.TRAP 0x1 ;  /* 0x000000040000795c */ /* 0x000fe20000300000 */
.L_x_33:
[----:B------:R-:W-:Y:S01]  /*4130*/  VIADD R6, R20, 0x20 ;  /* 0x0000002014067836 */ /* 0x000fe20000000000 */
[----:B-1234-:R-:W-:Y:S01]  /*4140*/  WARPGROUP.ARRIVE ;  /* 0x00000000000079c5 */ /* 0x01efe20000000000 */
[----:B------:R-:W-:Y:S01]  /*4150*/  IMAD.MOV.U32 R7, RZ, RZ, -0x3fffffc0 ;  /* 0xc0000040ff077424 */ /* 0x000fe200078e00ff */
[----:B------:R-:W-:Y:S02]  /*4160*/  UIADD3 UR5, UR5, 0x1, URZ ;  /* 0x0000000105057890 */ /* 0x000fe4000fffe03f */
[----:B------:R-:W-:Y:S02]  /*4170*/  R2UR UR6, R6 ;  /* 0x00000000060672ca */ /* 0x000fe400000e0000 */
[----:B------:R-:W-:Y:S01]  /*4180*/  R2UR UR7, R7 ;  /* 0x00000000070772ca */ /* 0x000fe200000e0000 */
[----:B------:R-:W-:-:S04]  /*4190*/  UISETP.NE.AND UP0, UPT, UR5, 0x5, UPT ;  /* 0x000000050500788c */ /* 0x000fc8000bf05270 */
[----:B------:R-:W-:-:S09]  /*41a0*/  USEL UR5, UR5, URZ, UP0 ;  /* 0x0000003f05057287 */ /* 0x000fd20008000000 */
[----:B------:R-:W-:Y:S03]  /*41b0*/  HGMMA.64x256x8.F32.TF32 R24, R152, gdesc[UR4], R24, gsb0 ;  /* 0x07e0000498187df0 */ /* 0x000fe60008002818 */
[----:B------:R-:W-:Y:S02]  /*41c0*/  WARPGROUP.DEPBAR.LE gsb0, 0x0 ;  /* 0x00008000000079c5 */ /* 0x000fe40000010000 */
[----:B------:R0:W1:Y:S04]  /*41d0*/  LDS R160, [R4+0x500] ;  /* 0x0005000004a07984 */ /* 0x0000680000000800 */
[----:B------:R0:W2:Y:S04]  /*41e0*/  LDS R161, [R4+0x900] ;  /* 0x0009000004a17984 */ /* 0x0000a80000000800 */
[----:B------:R0:W3:Y:S04]  /*41f0*/  LDS R162, [R2+0x200] ;  /* 0x0002000002a27984 */ /* 0x0000e80000000800 */
[----:B------:R0:W4:Y:S01]  /*4200*/  LDS R163, [R2+0x600] ;  /* 0x0006000002a37984 */ /* 0x0001220000000800 */
[----:B------:R-:W-:Y:S05]  /*4210*/  @!P0 BRA `(.L_x_34) ;  /* 0x0000000000048947 */ /* 0x000fea0003800000 */
[----:B------:R-:W-:Y:S01]  /*4220*/  BPT.TRAP 0x1 ;  /* 0x000000040000795c */ /* 0x000fe20000300000 */
.L_x_34:
[C---:B0-----:R-:W-:Y:S01]  /*4230*/  LOP3.LUT R4, R171.reuse, 0x7, RZ, 0xc0, !PT ;  /* 0x00000007ab047812 */ /* 0x041fe200078ec0ff */
[----:B------:R-:W-:Y:S01]  /*4240*/  IMAD.SHL.U32 R2, R171, 0x40, RZ ;  /* 0x00000040ab027824 */ /* 0x000fe200078e00ff */
[C---:B------:R-:W-:Y:S01]  /*4250*/  LOP3.LUT R7, R172.reuse, 0x7, RZ, 0xc0, !PT ;  /* 0x00000007ac077812 */ /* 0x040fe200078ec0ff */
[----:B------:R-:W-:Y:S01]  /*4260*/  IMAD.SHL.U32 R180, R183, 0x800, RZ ;  /* 0x00000800b7b47824 */ /* 0x000fe200078e00ff */
[----:B------:R-:W-:Y:S01]  /*4270*/  BSSY B0, `(.L_x_35) ;  /* 0x0000014000007945 */ /* 0x000fe20003800000 */
[----:B------:R-:W-:Y:S01]  /*4280*/  IMAD.SHL.U32 R6, R172, 0x100, RZ ;  /* 0x00000100ac067824 */ /* 0x000fe200078e00ff */
[----:B------:R-:W-:Y:S01]  /*4290*/  ISETP.NE.AND P2, PT, R7, R4, PT ;  /* 0x000000040700720c */ /* 0x000fe20003f45270 */
[----:B------:R-:W-:Y:S01]  /*42a0*/  VIADD R8, R4, 0x1 ;  /* 0x0000000104087836 */ /* 0x000fe20000000000 */
[----:B------:R-:W-:Y:S01]  /*42b0*/  LOP3.LUT R5, R2, 0x1c0, RZ, 0xc0, !PT ;  /* 0x000001c002057812 */ /* 0x000fe200078ec0ff */
[----:B------:R-:W-:Y:S01]  /*42c0*/  IMAD.IADD R2, R167, 0x1, R180 ;  /* 0x00000001a7027824 */ /* 0x000fe200078e02b4 */
[----:B------:R-:W-:Y:S01]  /*42d0*/  LOP3.LUT R6, R6, 0x700, RZ, 0xc0, !PT ;  /* 0x0000070006067812 */ /* 0x000fe200078ec0ff */
[----:B------:R-:W-:Y:S01]  /*42e0*/  IMAD R182, R183, 0x2000, R164 ;  /* 0x00002000b7b67824 */ /* 0x000fe200078e02a4 */
[----:B------:R-:W-:-:S03]  /*42f0*/  SEL R9, R8, R7, !P2 ;  /* 0x0000000708097207 */ /* 0x000fc60005000000 */
[----:B------:R-:W-:-:S04]  /*4300*/  IMAD.IADD R10, R6, 0x1, R5 ;  /* 0x00000001060a7824 */ /* 0x000fc800078e0205 */
[----:B------:R-:W-:Y:S01]  /*4310*/  @!P2 VIADD R4, R7, 0x1 ;  /* 0x000000010704a836 */ /* 0x000fe20000000000 */
[----:B------:R-:W-:Y:S01]  /*4320*/  LEA R7, R2, UR43, 0x2 ;  /* 0x0000002b02077c11 */ /* 0x000fe2000f8e10ff */
[----:B------:R-:W-:Y:S02]  /*4330*/  IMAD.IADD R2, R10, 0x1, R182 ;  /* 0x000000010a027824 */ /* 0x000fe400078e02b6 */
[----:B------:R-:W-:Y:S02]  /*4340*/  IMAD R9, R4, 0x4, R9 ;  /* 0x0000000404097824 */ /* 0x000fe400078e0209 */
[C---:B------:R-:W-:Y:S02]  /*4350*/  VIADD R4, R7.reuse, 0x200 ;  /* 0x0000020007047836 */ /* 0x040fe40000000000 */
[----:B------:R-:W-:Y:S02]  /*4360*/  VIADD R8, R7, 0x290 ;  /* 0x0000029007087836 */ /* 0x000fe40000000000 */
[----:B------:R-:W-:Y:S01]  /*4370*/  IMAD.SHL.U32 R12, R9, 0x40, RZ ;  /* 0x00000040090c7824 */ /* 0x000fe200078e00ff */
[----:B------:R-:W-:Y:S06]  /*4380*/  @P1 BRA `(.L_x_36) ;  /* 0x0000000000081947 */ /* 0x000fec0003800000 */
[----:B------:R-:W0:Y:S02]  /*4390*/  SYNCS.PHASECHK.TRANS64.TRYWAIT P1, [R3+URZ], R0 ;  /* 0x00000000030075a7 */ /* 0x000e24000802017f */
[----:B0-----:R-:W-:Y:S05]  /*43a0*/  @!P1 BRA `(.L_x_37) ;  /* 0x000000c400189947 */ /* 0x001fea0003800000 */
.L_x_36:
[----:B------:R-:W-:Y:S05]  /*43b0*/  BSYNC B0 ;  /* 0x0000000000007941 */ /* 0x000fea0003800000 */
.L_x_35:
[----:B------:R-:W-:Y:S01]  /*43c0*/  ISETP.NE.AND P1, PT, R169, RZ, PT ;  /* 0x000000ffa900720c */ /* 0x000fe20003f25270 */
[----:B------:R-:W-:Y:S01]  /*43d0*/  IMAD.IADD R176, R12, 0x1, R182 ;  /* 0x000000010cb07824 */ /* 0x000fe200078e02b6 */
[C---:B------:R-:W-:Y:S01]  /*43e0*/  LEA R175, R2.reuse, UR43, 0x2 ;  /* 0x0000002b02af7c11 */ /* 0x040fe2000f8e10ff */
[--C-:B------:R-:W-:Y:S01]  /*43f0*/  IMAD R3, R2, 0x4, R13.reuse ;  /* 0x0000000402037824 */ /* 0x100fe200078e020d */
[----:B------:R0:W0:Y:S01]  /*4400*/  LDS R152, [R7+0x200] ;  /* 0x0002000007987984 */ /* 0x0000220000000800 */
[C---:B------:R-:W-:Y:S01]  /*4410*/  IMAD R5, R176.reuse, 0x4, R13 ;  /* 0x00000004b0057824 */ /* 0x040fe200078e020d */
[----:B------:R-:W-:Y:S01]  /*4420*/  LEA R176, R176, UR43, 0x2 ;  /* 0x0000002bb0b07c11 */ /* 0x000fe2000f8e10ff */
[C---:B------:R-:W-:Y:S01]  /*4430*/  IMAD.IADD R2, R170.reuse, 0x1, R3 ;  /* 0x00000001aa027824 */ /* 0x040fe200078e0203 */
[----:B------:R0:W0:Y:S01]  /*4440*/  LDS R153, [R7+0x600] ;  /* 0x0006000007997984 */ /* 0x0000220000000800 */
[----:B------:R-:W-:Y:S01]  /*4450*/  IMAD.IADD R5, R170, 0x1, R5 ;  /* 0x00000001aa057824 */ /* 0x000fe200078e0205 */
[----:B------:R-:W-:-:S02]  /*4460*/  UMOV UR6, 0xffffffff ;  /* 0xffffffff00067882 */ /* 0x000fc40000000000 */
[----:B------:R0:W0:Y:S01]  /*4470*/  LDS R0, [R175+0xa200] ;  /* 0x00a20000af007984 */ /* 0x0000220000000800 */
[----:B------:R-:W-:-:S03]  /*4480*/  @P1 VIADD R8, R4, 0x70 ;  /* 0x0000007004081836 */ /* 0x000fc60000000000 */
[----:B------:R0:W0:Y:S04]  /*4490*/  LDS R3, [R2] ;  /* 0x0000000002037984 */ /* 0x0000280000000800 */
[----:B------:R0:W0:Y:S04]  /*44a0*/  LDS R154, [R8] ;  /* 0x00000000089a7984 */ /* 0x0000280000000800 */
[----:B------:R0:W0:Y:S04]  /*44b0*/  LDS R155, [R8+0x400] ;  /* 0x00040000089b7984 */ /* 0x0000280000000800 */
[----:B------:R0:W0:Y:S04]  /*44c0*/  LDS R4, [R176+0xa200] ;  /* 0x00a20000b0047984 */ /* 0x0000280000000800 */
[----:B------:R0:W0:Y:S01]  /*44d0*/  LDS R6, [R5] ;  /* 0x0000000005067984 */ /* 0x0000220000000800 */
[----:B------:R-:W-:Y:S05]  /*44e0*/  BRA.DIV UR6, `(.L_x_38) ;  /* 0x000000c206dc7947 */ /* 0x000fea000b800000 */
[----:B------:R-:W-:Y:S01]  /*44f0*/  IMAD R181, R183, 0x2000, R158 ;  /* 0x00002000b7b57824 */ /* 0x000fe200078e029e */
[----:B------:R-:W-:-:S03]  /*4500*/  NOP ;  /* 0x0000000000007918 */ /* 0x000fc60000000000 */
[--C-:B0-----:R-:W-:Y:S02]  /*4510*/  IMAD.IADD R8, R10, 0x1, R181.reuse ;  /* 0x000000010a087824 */ /* 0x101fe400078e02b5 */
[----:B------:R-:W-:Y:S02]  /*4520*/  IMAD.IADD R10, R12, 0x1, R181 ;  /* 0x000000010c0a7824 */ /* 0x000fe400078e02b5 */
[C-C-:B------:R-:W-:Y:S01]  /*4530*/  IMAD R7, R8.reuse, 0x4, R13.reuse ;  /* 0x0000000408077824 */ /* 0x140fe200078e020d */
[----:B------:R-:W-:Y:S01]  /*4540*/  LEA R177, R8, UR43, 0x2 ;  /* 0x0000002b08b17c11 */ /* 0x000fe2000f8e10ff */
[C---:B------:R-:W-:Y:S01]  /*4550*/  IMAD R9, R10.reuse, 0x4, R13 ;  /* 0x000000040a097824 */ /* 0x040fe200078e020d */
[----:B------:R-:W-:Y:S01]  /*4560*/  LEA R179, R10, UR43, 0x2 ;  /* 0x0000002b0ab37c11 */ /* 0x000fe2000f8e10ff */
[C---:B------:R-:W-:Y:S02]  /*4570*/  IMAD.IADD R8, R14.reuse, 0x1, R7 ;  /* 0x000000010e087824 */ /* 0x040fe400078e0207 */
[----:B------:R-:W-:Y:S01]  /*4580*/  IMAD.IADD R7, R14, 0x1, R9 ;  /* 0x000000010e077824 */ /* 0x000fe200078e0209 */
[----:B------:R-:W-:Y:S04]  /*4590*/  STS [R177+0xa200], R0 ;  /* 0x00a20000b1007388 */ /* 0x000fe80000000800 */
        /* <DEDUP_REMOVED lines=62> */
.L_x_350:
[----:B-1----:R1:W-:Y:S01]  /*4980*/  STS [R177+0x11200], R10 ;  /* 0x0112000ab1007388 */ /* 0x0023e20000000800 */
[----:B------:R-:W-:Y:S05]  /*4990*/  WARPSYNC.ALL ;  /* 0x0000000000007948 */ /* 0x000fea0003800000 */
[----:B--2---:R1:W-:Y:S04]  /*49a0*/  STS [R8+0x7000], R9 ;  /* 0x0070000908007388 */ /* 0x0043e80000000800 */
[----:B---3--:R1:W-:Y:S04]  /*49b0*/  STS [R179+0x11200], R12 ;  /* 0x0112000cb3007388 */ /* 0x0083e80000000800 */
[----:B0-----:R1:W-:Y:S01]  /*49c0*/  STS [R7+0x7000], R178 ;  /* 0x007000b207007388 */ /* 0x0013e20000000800 */
[----:B------:R-:W-:Y:S01]  /*49d0*/  VIADD R20, R20, 0x30 ;  /* 0x0000003014147836 */ /* 0x000fe20000000000 */
[----:B----4-:R-:W-:Y:S01]  /*49e0*/  WARPGROUP.ARRIVE ;  /* 0x00000000000079c5 */ /* 0x010fe20000000000 */
[----:B------:R-:W-:Y:S01]  /*49f0*/  IMAD.MOV.U32 R21, RZ, RZ, -0x3fffffc0 ;  /* 0xc0000040ff157424 */ /* 0x000fe200078e00ff */
[----:B------:R-:W-:Y:S01]  /*4a00*/  UISETP.GT.AND UP0, UPT, UR8, 0x2, UPT ;  /* 0x000000020800788c */ /* 0x000fe2000bf04270 */
[----:B------:R-:W-:Y:S01]  /*4a10*/  IMAD.MOV.U32 R175, RZ, RZ, R183 ;  /* 0x000000ffffaf7224 */ /* 0x000fe200078e00b7 */
[----:B------:R-:W-:Y:S01]  /*4a20*/  R2UR UR6, R20 ;  /* 0x00000000140672ca */ /* 0x000fe200000e0000 */
[----:B------:R-:W-:Y:S01]  /*4a30*/  UIADD3 UR8, UR8, -0x1, URZ ;  /* 0xffffffff08087890 */ /* 0x000fe2000fffe03f */
[----:B------:R-:W-:-:S02]  /*4a40*/  R2UR UR7, R21 ;  /* 0x00000000150772ca */ /* 0x000fc400000e0000 */
[----:B------:R-:W-:-:S11]  /*4a50*/  PLOP3.LUT P1, PT, PT, PT, UP0, 0x80, 0x0 ;  /* 0x000000000000781c */ /* 0x000fd60003f2f008 */
[----:B------:R-:W-:Y:S03]  /*4a60*/  HGMMA.64x256x8.F32.TF32 R24, R160, gdesc[UR4], R24, gsb0 ;  /* 0x07e00004a0187df0 */ /* 0x000fe60008002818 */
[----:B------:R-:W-:Y:S02]  /*4a70*/  WARPGROUP.DEPBAR.LE gsb0, 0x0 ;  /* 0x00008000000079c5 */ /* 0x000fe40000010000 */
[----:B-1----:R-:W-:Y:S05]  /*4a80*/  @P1 BRA `(.L_x_39) ;  /* 0xffffffe800ec1947 */ /* 0x002fea000383ffff */
.L_x_30:
[----:B------:R-:W-:Y:S01]  /*4a90*/  SHF.R.U32.HI R171, RZ, 0x3, R171 ;  /* 0x00000003ffab7819 */ /* 0x000fe200000116ab */
[----:B0-----:R-:W-:Y:S01]  /*4aa0*/  VIADD R2, R182, UR4 ;  /* 0x00000004b6027c36 */ /* 0x001fe20008000000 */
[----:B------:R-:W-:Y:S01]  /*4ab0*/  SHF.R.U32.HI R172, RZ, 0x3, R172 ;  /* 0x00000003ffac7819 */ /* 0x000fe200000116ac */
[----:B------:R-:W-:Y:S01]  /*4ac0*/  VIADD R8, R181, UR4 ;  /* 0x00000004b5087c36 */ /* 0x000fe20008000000 */
[----:B------:R-:W-:Y:S02]  /*4ad0*/  LOP3.LUT R171, R171, 0x7, RZ, 0xc0, !PT ;  /* 0x00000007abab7812 */ /* 0x000fe400078ec0ff */
[----:B------:R-:W-:Y:S01]  /*4ae0*/  LOP3.LUT R172, R172, 0x7, RZ, 0xc0, !PT ;  /* 0x00000007acac7812 */ /* 0x000fe200078ec0ff */
[----:B------:R-:W-:Y:S01]  /*4af0*/  IMAD R7, R8, 0x4, R13 ;  /* 0x0000000408077824 */ /* 0x000fe200078e020d */
[----:B------:R-:W-:Y:S01]  /*4b00*/  ISETP.NE.AND P2, PT, R169, RZ, PT ;  /* 0x000000ffa900720c */ /* 0x000fe20003f45270 */
[----:B------:R-:W-:Y:S01]  /*4b10*/  VIADD R3, R171, 0x1 ;  /* 0x00000001ab037836 */ /* 0x000fe20000000000 */
[----:B------:R-:W-:Y:S01]  /*4b20*/  ISETP.NE.AND P1, PT, R172, R171, PT ;  /* 0x000000abac00720c */ /* 0x000fe20003f25270 */
[----:B------:R-:W-:Y:S01]  /*4b30*/  IMAD.IADD R7, R14, 0x1, R7 ;  /* 0x000000010e077824 */ /* 0x000fe200078e0207 */
[----:B------:R-:W-:-:S02]  /*4b40*/  LEA R11, R2, UR43, 0x2 ;  /* 0x0000002b020b7c11 */ /* 0x000fc4000f8e10ff */
[----:B------:R-:W-:Y:S01]  /*4b50*/  SEL R0, R3, R172, !P1 ;  /* 0x000000ac03007207 */ /* 0x000fe20004800000 */
[----:B------:R-:W-:Y:S01]  /*4b60*/  IMAD R3, R2, 0x4, R13 ;  /* 0x0000000402037824 */ /* 0x000fe200078e020d */
[----:B------:R-:W-:-:S03]  /*4b70*/  LEA R15, R8, UR43, 0x2 ;  /* 0x0000002b080f7c11 */ /* 0x000fc6000f8e10ff */
[----:B------:R-:W-:-:S04]  /*4b80*/  IMAD.IADD R3, R170, 0x1, R3 ;  /* 0x00000001aa037824 */ /* 0x000fc800078e0203 */
[----:B------:R-:W-:-:S04]  /*4b90*/  @!P1 VIADD R171, R172, 0x1 ;  /* 0x00000001acab9836 */ /* 0x000fc80000000000 */
[----:B------:R-:W-:Y:S02]  /*4ba0*/  IMAD R171, R171, 0x4, R0 ;  /* 0x00000004abab7824 */ /* 0x000fe400078e0200 */
[----:B------:R-:W-:Y:S02]  /*4bb0*/  IMAD.IADD R0, R167, 0x1, R180 ;  /* 0x00000001a7007824 */ /* 0x000fe400078e02b4 */
[----:B------:R-:W-:Y:S02]  /*4bc0*/  IMAD.SHL.U32 R171, R171, 0x40, RZ ;  /* 0x00000040abab7824 */ /* 0x000fe400078e00ff */
[----:B------:R-:W-:Y:S01]  /*4bd0*/  VIADD R180, R180, UR9 ;  /* 0x00000009b4b47c36 */ /* 0x000fe20008000000 */
[----:B------:R-:W-:Y:S01]  /*4be0*/  LEA R20, R0, UR43, 0x2 ;  /* 0x0000002b00147c11 */ /* 0x000fe2000f8e10ff */
[C---:B------:R-:W-:Y:S02]  /*4bf0*/  IMAD.IADD R182, R171.reuse, 0x1, R182 ;  /* 0x00000001abb67824 */ /* 0x040fe400078e02b6 */
[----:B------:R-:W-:Y:S01]  /*4c00*/  IMAD.IADD R10, R171, 0x1, R181 ;  /* 0x00000001ab0a7824 */ /* 0x000fe200078e02b5 */
[----:B------:R-:W-:Y:S01]  /*4c10*/  R2UR UR6, R180 ;  /* 0x00000000b40672ca */ /* 0x000fe200000e0000 */
[C---:B------:R-:W-:Y:S01]  /*4c20*/  VIADD R4, R20.reuse, 0x300 ;  /* 0x0000030014047836 */ /* 0x040fe20000000000 */
[----:B------:R-:W-:Y:S01]  /*4c30*/  LDS R160, [R20+0x300] ;  /* 0x0003000014a07984 */ /* 0x000fe20000000800 */
[----:B------:R-:W-:-:S02]  /*4c40*/  VIADD R0, R20, 0x390 ;  /* 0x0000039014007836 */ /* 0x000fc40000000000 */
[----:B------:R-:W-:Y:S01]  /*4c50*/  @P2 VIADD R0, R4, 0x70 ;  /* 0x0000007004002836 */ /* 0x000fe20000000000 */
[----:B------:R-:W-:Y:S01]  /*4c60*/  LDS R161, [R20+0x700] ;  /* 0x0007000014a17984 */ /* 0x000fe20000000800 */
[C-C-:B------:R-:W-:Y:S01]  /*4c70*/  IMAD R5, R182.reuse, 0x4, R13.reuse ;  /* 0x00000004b6057824 */ /* 0x140fe200078e020d */
[----:B------:R-:W-:Y:S01]  /*4c80*/  LEA R182, R182, UR43, 0x2 ;  /* 0x0000002bb6b67c11 */ /* 0x000fe2000f8e10ff */
[----:B------:R-:W-:Y:S01]  /*4c90*/  IMAD R13, R10, 0x4, R13 ;  /* 0x000000040a0d7824 */ /* 0x000fe200078e020d */
[----:B------:R-:W-:Y:S01]  /*4ca0*/  LDS R162, [R0] ;  /* 0x0000000000a27984 */ /* 0x000fe20000000800 */
[----:B------:R-:W-:Y:S02]  /*4cb0*/  IMAD.IADD R170, R170, 0x1, R5 ;  /* 0x00000001aaaa7824 */ /* 0x000fe400078e0205 */
[----:B------:R-:W-:Y:S01]  /*4cc0*/  IMAD.IADD R13, R14, 0x1, R13 ;  /* 0x000000010e0d7824 */ /* 0x000fe200078e020d */
[----:B------:R-:W-:Y:S01]  /*4cd0*/  LDS R163, [R0+0x400] ;  /* 0x0004000000a37984 */ /* 0x000fe20000000800 */
[----:B------:R-:W-:Y:S01]  /*4ce0*/  LEA R14, R10, UR43, 0x2 ;  /* 0x0000002b0a0e7c11 */ /* 0x000fe2000f8e10ff */
[----:B------:R-:W-:Y:S01]  /*4cf0*/  IMAD.MOV.U32 R181, RZ, RZ, -0x3fffffc0 ;  /* 0xc0000040ffb57424 */ /* 0x000fe200078e00ff */
[----:B------:R-:W-:Y:S01]  /*4d00*/  @!PT LDS RZ, [RZ] ;  /* 0x00000000fffff984 */ /* 0x000fe20000000800 */
[----:B------:R-:W-:Y:S01]  /*4d10*/  @!PT LDS RZ, [RZ] ;  /* 0x00000000fffff984 */ /* 0x000fe20000000800 */
[----:B------:R-:W-:Y:S01]  /*4d20*/  @!PT LDS RZ, [RZ] ;  /* 0x00000000fffff984 */ /* 0x000fe20000000800 */
[----:B------:R-:W-:Y:S01]  /*4d30*/  @!PT LDS RZ, [RZ] ;  /* 0x00000000fffff984 */ /* 0x000fe20000000800 */
[----:B------:R0:W-:Y:S06]  /*4d40*/  MEMBAR.ALL.CTA ;  /* 0x0000000000007992 */ /* 0x0001ec0000008000 */
[----:B0-----:R-:W0:Y:S01]  /*4d50*/  FENCE.VIEW.ASYNC.S ;  /* 0x00000000000073c6 */ /* 0x001e220000000000 */
[----:B------:R-:W-:Y:S01]  /*4d60*/  R2UR UR7, R181 ;  /* 0x00000000b50772ca */ /* 0x000fe200000e0000 */
[----:B0-----:R-:W-:Y:S06]  /*4d70*/  BAR.SYNC.DEFER_BLOCKING 0x2, 0x80 ;  /* 0x0082000000007b1d */ /* 0x001fec0000010000 */
[----:B------:R-:W0:Y:S04]  /*4d80*/  LDS R2, [R11+0xa200] ;  /* 0x00a200000b027984 */ /* 0x000e280000000800 */
[----:B------:R-:W1:Y:S04]  /*4d90*/  LDS R4, [R3] ;  /* 0x0000000003047984 */ /* 0x000e680000000800 */
[----:B------:R-:W2:Y:S04]  /*4da0*/  LDS R5, [R182+0xa200] ;  /* 0x00a20000b6057984 */ /* 0x000ea80000000800 */
[----:B------:R-:W3:Y:S01]  /*4db0*/  LDS R6, [R170] ;  /* 0x00000000aa067984 */ /* 0x000ee20000000800 */
[----:B------:R-:W-:-:S03]  /*4dc0*/  NOP ;  /* 0x0000000000007918 */ /* 0x000fc60000000000 */
        /* <DEDUP_REMOVED lines=55> */
[----:B-1----:R-:W-:Y:S04]  /*5140*/  STS [R7+0x6000], R4 ;  /* 0x0060000407007388 */ /* 0x002fe80000000800 */
[----:B--2---:R-:W-:Y:S01]  /*5150*/  STS [R14+0x10200], R5 ;  /* 0x010200050e007388 */ /* 0x004fe20000000800 */
[----:B0-----:R-:W-:-:S03]  /*5160*/  VIADD R2, R180, 0x10 ;  /* 0x00000010b4027836 */ /* 0x001fc60000000000 */
[----:B---3--:R-:W-:Y:S04]  /*5170*/  STS [R13+0x6000], R6 ;  /* 0x006000060d007388 */ /* 0x008fe80000000800 */
[----:B------:R-:W0:Y:S04]  /*5180*/  LDS R8, [R11+0x11200] ;  /* 0x011200000b087984 */ /* 0x000e280000000800 */
[----:B------:R1:W2:Y:S04]  /*5190*/  LDS R10, [R3+0x7000] ;  /* 0x00700000030a7984 */ /* 0x0002a80000000800 */
[----:B------:R-:W3:Y:S04]  /*51a0*/  LDS R9, [R182+0x11200] ;  /* 0x01120000b6097984 */ /* 0x000ee80000000800 */
[----:B------:R-:W4:Y:S01]  /*51b0*/  LDS R12, [R170+0x7000] ;  /* 0x00700000aa0c7984 */ /* 0x000f220000000800 */
[----:B------:R-:W-:Y:S01]  /*51c0*/  NOP ;  /* 0x0000000000007918 */ /* 0x000fe20000000000 */
[----:B-1----:R-:W-:-:S02]  /*51d0*/  IMAD.MOV.U32 R3, RZ, RZ, -0x3fffffc0 ;  /* 0xc0000040ff037424 */ /* 0x002fc400078e00ff */
[----:B0-----:R0:W-:Y:S04]  /*51e0*/  STS [R15+0x11200], R8 ;  /* 0x011200080f007388 */ /* 0x0011e80000000800 */
[----:B--2---:R0:W-:Y:S04]  /*51f0*/  STS [R7+0x7000], R10 ;  /* 0x0070000a07007388 */ /* 0x0041e80000000800 */
[----:B---3--:R0:W-:Y:S04]  /*5200*/  STS [R14+0x11200], R9 ;  /* 0x011200090e007388 */ /* 0x0081e80000000800 */
[----:B----4-:R0:W-:Y:S01]  /*5210*/  STS [R13+0x7000], R12 ;  /* 0x0070000c0d007388 */ /* 0x0101e20000000800 */
        /* <DEDUP_REMOVED lines=21> */
.L_x_40:
        /* <DEDUP_REMOVED lines=8> */
.L_x_41:
[C---:B------:R-:W-:Y:S01]  /*53f0*/  VIADD R2, R180.reuse, 0x20 ;  /* 0x00000020b4027836 */ /* 0x040fe20000000000 */
[----:B-1234-:R-:W-:Y:S01]  /*5400*/  WARPGROUP.ARRIVE ;  /* 0x00000000000079c5 */ /* 0x01efe20000000000 */
[----:B------:R-:W-:Y:S02]  /*5410*/  IMAD.MOV.U32 R3, RZ, RZ, -0x3fffffc0 ;  /* 0xc0000040ff037424 */ /* 0x000fe400078e00ff */
[----:B------:R-:W-:Y:S01]  /*5420*/  VIADD R180, R180, 0x30 ;  /* 0x00000030b4b47836 */ /* 0x000fe20000000000 */
[----:B------:R-:W-:Y:S01]  /*5430*/  R2UR UR6, R2 ;  /* 0x00000000020672ca */ /* 0x000fe200000e0000 */
[----:B------:R-:W-:Y:S01]  /*5440*/  IMAD.MOV.U32 R181, RZ, RZ, -0x3fffffc0 ;  /* 0xc0000040ffb57424 */ /* 0x000fe200078e00ff */
[----:B------:R-:W-:-:S13]  /*5450*/  R2UR UR7, R3 ;  /* 0x00000000030772ca */ /* 0x000fda00000e0000 */
[----:B------:R-:W-:Y:S01]  /*5460*/  HGMMA.64x256x8.F32.TF32 R24, R152, gdesc[UR4], R24, gsb0 ;  /* 0x07e0000498187df0 */ /* 0x000fe20008002818 */
[----:B------:R-:W-:Y:S02]  /*5470*/  R2UR UR6, R180 ;  /* 0x00000000b40672ca */ /* 0x000fe400000e0000 */
[----:B------:R-:W-:Y:S01]  /*5480*/  R2UR UR7, R181 ;  /* 0x00000000b50772ca */ /* 0x000fe200000e0000 */
[----:B------:R-:W-:Y:S02]  /*5490*/  WARPGROUP.DEPBAR.LE gsb0, 0x0 ;  /* 0x00008000000079c5 */ /* 0x000fe40000010000 */
[----:B------:R-:W-:Y:S04]  /*54a0*/  LDS R160, [R20+0x500] ;  /* 0x0005000014a07984 */ /* 0x000fe80000000800 */
[----:B------:R-:W-:Y:S04]  /*54b0*/  LDS R161, [R20+0x900] ;  /* 0x0009000014a17984 */ /* 0x000fe80000000800 */
[----:B------:R-:W-:Y:S04]  /*54c0*/  LDS R162, [R0+0x200] ;  /* 0x0002000000a27984 */ /* 0x000fe80000000800 */
[----:B------:R-:W0:Y:S02]  /*54d0*/  LDS R163, [R0+0x600] ;  /* 0x0006000000a37984 */ /* 0x000e240000000800 */
[----:B0-----:R-:W-:-:S08]  /*54e0*/  WARPGROUP.ARRIVE ;  /* 0x00000000000079c5 */ /* 0x001fd00000000000 */
[----:B------:R-:W-:Y:S03]  /*54f0*/  HGMMA.64x256x8.F32.TF32 R24, R160, gdesc[UR4], R24, gsb0 ;  /* 0x07e00004a0187df0 */ /* 0x000fe60008002818 */
[----:B------:R-:W-:Y:S02]  /*5500*/  WARPGROUP.DEPBAR.LE gsb0, 0x0 ;  /* 0x00008000000079c5 */ /* 0x000fe40000010000 */
.L_x_26:
[----:B------:R-:W-:-:S04]  /*5510*/  IMAD.U32 R0, RZ, RZ, UR45 ;  /* 0x0000002dff007e24 */ /* 0x000fc8000f8e00ff */
[----:B------:R0:W-:Y:S01]  /*5520*/  SYNCS.ARRIVE.TRANS64.A1T0 RZ, [R0+UR44], RZ ;  /* 0x000000ff00ff79a7 */ /* 0x0001e2000810002c */
[----:B------:R-:W-:Y:S05]  /*5530*/  @!P0 BRA `(.L_x_42) ;  /* 0x0000000000048947 */ /* 0x000fea0003800000 */
[----:B------:R-:W-:Y:S01]  /*5540*/  BPT.TRAP 0x1 ;  /* 0x000000040000795c */ /* 0x000fe20000300000 */
.L_x_42:
[----:B------:R-:W-:Y:S02]  /*5550*/  UIADD3 UR6, UR40, UR50, URZ ;  /* 0x0000003228067290 */ /* 0x000fe4000fffe03f */
[----:B------:R-:W-:Y:S02]  /*5560*/  UISETP.GT.U32.AND UP0, UPT, UR36, 0x1, UPT ;  /* 0x000000012400788c */ /* 0x000fe4000bf04070 */
[----:B------:R-:W-:-:S04]  /*5570*/  UIMAD.WIDE.U32 UR4, UR6, -0x33333333, URZ ;  /* 0xcccccccd060478a5 */ /* 0x000fc8000f8e003f */
[----:B------:R-:W-:Y:S01]  /*5580*/  USHF.R.U32.HI UR4, URZ, 0x2, UR5 ;  /* 0x000000023f047899 */ /* 0x000fe20008011605 */
[----:B------:R-:W-:-:S03]  /*5590*/  PLOP3.LUT P0, PT, PT, PT, UP0, 0x80, 0x0 ;  /* 0x000000000000781c */ /* 0x000fc60003f0f008 */
[----:B------:R-:W-:-:S04]  /*55a0*/  UIMAD UR6, UR4, -0x5, UR6 ;  /* 0xfffffffb040678a4 */ /* 0x000fc8000f8e0206 */
[----:B------:R-:W-:-:S04]  /*55b0*/  ULEA UR6, UR6, UR43, 0x3 ;  /* 0x0000002b06067291 */ /* 0x000fc8000f8e183f */
[----:B------:R-:W-:-:S04]  /*55c0*/  UIADD3 UR6, UR6, 0x28, URZ ;  /* 0x0000002806067890 */ /* 0x000fc8000fffe03f */
[----:B------:R-:W-:-:S09]  /*55d0*/  UPRMT UR6, URZ, 0x654, UR6 ;  /* 0x000006543f067896 */ /* 0x000fd20008000006 */
[----:B------:R-:W-:Y:S01]  /*55e0*/  SYNCS.ARRIVE.TRANS64.RED.A1T0 RZ, [UR6], RZ ;  /* 0x000000ffffff79a7 */ /* 0x000fe20008100406 */
[----:B------:R-:W-:Y:S05]  /*55f0*/  @P0 BRA `(.L_x_43) ;  /* 0x0000000000040947 */ /* 0x000fea0003800000 */
[----:B------:R-:W-:Y:S01]  /*5600*/  BPT.TRAP 0x1 ;  /* 0x000000040000795c */ /* 0x000fe20000300000 */
.L_x_43:
[----:B0-----:R-:W-:Y:S01]  /*5610*/  IMAD.U32 R0, RZ, RZ, UR46 ;  /* 0x0000002eff007e24 */ /* 0x001fe2000f8e00ff */
[----:B------:R-:W-:Y:S01]  /*5620*/  UIADD3 UR50, UR41, UR50, URZ ;  /* 0x0000003229327290 */ /* 0x000fe2000fffe03f */
[----:B------:R-:W0:Y:S01]  /*5630*/  LDC R7, c[0x0][0x288] ;  /* 0x0000a200ff077b82 */ /* 0x000e220000000800 */
[----:B------:R-:W-:Y:S01]  /*5640*/  UISETP.GE.U32.AND UP1, UPT, UR41, 0x5, UPT ;  /* 0x000000052900788c */ /* 0x000fe2000bf26070 */
[----:B------:R-:W-:Y:S01]  /*5650*/  IMAD.SHL.U32 R12, R168, 0x2, RZ ;  /* 0x00000002a80c7824 */ /* 0x000fe200078e00ff */
[----:B------:R-:W-:Y:S01]  /*5660*/  SHF.L.U32 R0, R0, 0x1f, RZ ;  /* 0x0000001f00007819 */ /* 0x000fe200000006ff */
[----:B------:R-:W-:Y:S02]  /*5670*/  UISETP.GT.U32.AND UP0, UPT, UR50, 0x4, UPT ;  /* 0x000000043200788c */ /* 0x000fe4000bf04070 */
[----:B------:R-:W-:Y:S01]  /*5680*/  UIMAD.WIDE.U32 UR4, UR50, -0x33333333, URZ ;  /* 0xcccccccd320478a5 */ /* 0x000fe2000f8e003f */
[----:B------:R-:W-:Y:S01]  /*5690*/  SHF.R.S32.HI R13, RZ, 0x1f, R12 ;  /* 0x0000001fff0d7819 */ /* 0x000fe2000001140c */
[----:B------:R-:W1:Y:S01]  /*56a0*/  SYNCS.PHASECHK.TRANS64.TRYWAIT P0, [R23+UR42+0x10], R0 ;  /* 0x00001000170075a7 */ /* 0x000e62000800016a */
[----:B------:R-:W-:-:S02]  /*56b0*/  UISETP.LT.U32.AND UP0, UPT, UR41, 0x5, UP0 ;  /* 0x000000052900788c */ /* 0x000fc40008701070 */
[----:B------:R-:W-:Y:S02]  /*56c0*/  USHF.R.U32.HI UR4, URZ, 0x2, UR5 ;  /* 0x000000023f047899 */ /* 0x000fe40008011605 */
[----:B------:R-:W-:Y:S02]  /*56d0*/  USEL UR6, URZ, 0x1, !UP0 ;  /* 0x000000013f067887 */ /* 0x000fe4000c000000 */
[----:B------:R-:W-:Y:S02]  /*56e0*/  UIMAD UR50, UR4, -0x5, UR50 ;  /* 0xfffffffb043278a4 */ /* 0x000fe4000f8e0232 */
[----:B------:R-:W-:-:S04]  /*56f0*/  ULOP3.LUT UR49, UR49, UR6, URZ, 0x3c, !UPT ;  /* 0x0000000631317292 */ /* 0x000fc8000f8e3c3f */
[----:B------:R-:W-:Y:S01]  /*5700*/  @UP1 ULOP3.LUT UR49, UR49, 0x1, UR4, 0x78, !UPT ;  /* 0x0000000131311892 */ /* 0x000fe2000f8e7804 */
[----:B01----:R-:W-:Y:S11]  /*5710*/  @!P0 BRA `(.L_x_44) ;  /* 0x000000b400c88947 */ /* 0x003ff60003800000 */
.L_x_351:
[----:B------:R-:W-:Y:S01]  /*5720*/  IMAD.SHL.U32 R4, R17, 0x40, RZ ;  /* 0x0000004011047824 */ /* 0x000fe200078e00ff */
[----:B------:R-:W-:Y:S01]  /*5730*/  ULDC UR6, c[0x0][0x284] ;  /* 0x0000a10000067ab9 */ /* 0x000fe20000000800 */
[----:B------:R-:W-:Y:S01]  /*5740*/  IMAD.SHL.U32 R14, R18, 0x100, RZ ;  /* 0x00000100120e7824 */ /* 0x000fe200078e00ff */
[----:B------:R-:W-:Y:S01]  /*5750*/  SHF.R.S32.HI R23, RZ, 0x1f, R16 ;  /* 0x0000001fff177819 */ /* 0x000fe20000011410 */
[----:B------:R-:W-:Y:S01]  /*5760*/  ULDC.64 UR4, c[0x0][0x5d0] ;  /* 0x0001740000047ab9 */ /* 0x000fe20000000a00 */
[----:B------:R-:W-:Y:S01]  /*5770*/  ISETP.GE.AND P0, PT, R4, UR6, PT ;  /* 0x0000000604007c0c */ /* 0x000fe2000bf06270 */
[----:B0-----:R-:W-:Y:S01]  /*5780*/  IMAD.WIDE.U32 R2, R16, UR4, R12 ;  /* 0x0000000410027c25 */ /* 0x001fe2000f8e000c */
[----:B------:R-:W-:Y:S02]  /*5790*/  SHF.R.S32.HI R15, RZ, 0x1f, R14 ;  /* 0x0000001fff0f7819 */ /* 0x000fe4000001140e */
[C---:B------:R-:W-:Y:S01]  /*57a0*/  ISETP.GE.OR P0, PT, R14.reuse, R7, P0 ;  /* 0x000000070e00720c */ /* 0x040fe20000706670 */
[----:B------:R-:W-:Y:S01]  /*57b0*/  IMAD R5, R23, UR4, RZ ;  /* 0x0000000417057c24 */ /* 0x000fe2000f8e02ff */
[----:B------:R-:W-:-:S03]  /*57c0*/  IADD3 R154, P1, R14, R2, RZ ;  /* 0x000000020e9a7210 */ /* 0x000fc60007f3e0ff */
[----:B------:R-:W-:-:S05]  /*57d0*/  IMAD R5, R16, UR5, R5 ;  /* 0x0000000510057c24 */ /* 0x000fca000f8e0205 */
[----:B------:R-:W-:-:S03]  /*57e0*/  IADD3.X R155, R15, R3, R5, P1, !PT ;  /* 0x000000030f9b7210 */ /* 0x000fc60000ffe405 */
[----:B------:R-:W-:Y:S05]  /*57f0*/  @P0 BRA `(.L_x_45) ;  /* 0x0000007800fc0947 */ /* 0x000fea0003800000 */
[----:B------:R-:W0:Y:S01]  /*5800*/  LDC.64 R10, c[0x0][0x5c8] ;  /* 0x00017200ff0a7b82 */ /* 0x000e220000000a00 */
[----:B-----5:R-:W-:Y:S01]  /*5810*/  FSETP.NEU.AND P0, PT, R19, RZ, PT ;  /* 0x000000ff1300720b */ /* 0x020fe20003f0d000 */
[----:B------:R-:W-:Y:S01]  /*5820*/  IMAD R3, R168, -0x2, R7 ;  /* 0xfffffffea8037824 */ /* 0x000fe200078e0207 */
[----:B------:R-:W-:Y:S01]  /*5830*/  BSSY B0, `(.L_x_45) ;  /* 0x00007bb000007945 */ /* 0x000fe20003800000 */
[----:B------:R-:W-:-:S04]  /*5840*/  IMAD.WIDE R152, R17, 0x40, R156 ;  /* 0x0000004011987825 */ /* 0x000fc800078e029c */
[----:B------:R-:W-:Y:S02]  /*5850*/  IMAD.IADD R0, R3, 0x1, -R14 ;  /* 0x0000000103007824 */ /* 0x000fe400078e0a0e */
[----:B------:R-:W-:-:S03]  /*5860*/  IMAD.IADD R2, R159, 0x1, -R4 ;  /* 0x000000019f027824 */ /* 0x000fc600078e0a04 */
[----:B------:R-:W-:-:S04]  /*5870*/  ISETP.GT.AND P2, PT, R0, RZ, PT ;  /* 0x000000ff0000720c */ /* 0x000fc80003f44270 */
[----:B------:R-:W-:Y:S01]  /*5880*/  ISETP.GT.AND P4, PT, R2, RZ, P2 ;  /* 0x000000ff0200720c */ /* 0x000fe20001784270 */
[-C--:B0-----:R-:W-:Y:S02]  /*5890*/  IMAD R3, R153, R10.reuse, RZ ;  /* 0x0000000a99037224 */ /* 0x081fe400078e02ff */
[----:B------:R-:W-:-:S04]  /*58a0*/  IMAD.WIDE.U32 R154, R152, R10, R154 ;  /* 0x0000000a989a7225 */ /* 0x000fc800078e009a */
[----:B------:R-:W-:-:S04]  /*58b0*/  IMAD R3, R152, R11, R3 ;  /* 0x0000000b98037224 */ /* 0x000fc800078e0203 */
[----:B------:R-:W-:Y:S01]  /*58c0*/  IMAD.IADD R175, R155, 0x1, R3 ;  /* 0x000000019baf7824 */ /* 0x000fe200078e0203 */
[----:B------:R-:W-:Y:S06]  /*58d0*/  @!P0 BRA `(.L_x_46) ;  /* 0x0000005400988947 */ /* 0x000fec0003800000 */
[----:B------:R-:W0:Y:S01]  /*58e0*/  LDC.64 R20, c[0x0][0x5b8] ;  /* 0x00016e00ff147b82 */ /* 0x000e220000000a00 */
[----:B------:R-:W-:-:S07]  /*58f0*/  ULDC.64 UR4, c[0x0][0x5c0] ;  /* 0x0001700000047ab9 */ /* 0x000fce0000000a00 */
[----:B------:R-:W1:Y:S08]  /*5900*/  LDC.64 R172, c[0x0][0x5b0] ;  /* 0x00016c00ffac7b82 */ /* 0x000e700000000a00 */
[----:B------:R-:W2:Y:S01]  /*5910*/  LDC.64 R8, c[0x0][0x5a8] ;  /* 0x00016a00ff087b82 */ /* 0x000ea20000000a00 */
[-C--:B0-----:R-:W-:Y:S02]  /*5920*/  IMAD R3, R23, R20.reuse, RZ ;  /* 0x0000001417037224 */ /* 0x081fe400078e02ff */
[----:B------:R-:W-:-:S04]  /*5930*/  IMAD.WIDE.U32 R4, R16, R20, R12 ;  /* 0x0000001410047225 */ /* 0x000fc800078e000c */
[----:B------:R-:W-:Y:S01]  /*5940*/  IMAD R21, R16, R21, R3 ;  /* 0x0000001510157224 */ /* 0x000fe200078e0203 */
[----:B------:R-:W-:Y:S01]  /*5950*/  IADD3 R160, P0, R14, R4, RZ ;  /* 0x000000040ea07210 */ /* 0x000fe20007f1e0ff */
[----:B-1----:R-:W-:-:S03]  /*5960*/  IMAD R3, R153, R172, RZ ;  /* 0x000000ac99037224 */ /* 0x002fc600078e02ff */
[----:B------:R-:W-:Y:S01]  /*5970*/  IADD3.X R161, R15, R5, R21, P0, !PT ;  /* 0x000000050fa17210 */ /* 0x000fe200007fe415 */
[C---:B------:R-:W-:Y:S02]  /*5980*/  IMAD R17, R152.reuse, R173, R3 ;  /* 0x000000ad98117224 */ /* 0x040fe400078e0203 */
[----:B------:R-:W-:-:S04]  /*5990*/  IMAD.WIDE.U32 R4, R152, R172, R160 ;  /* 0x000000ac98047225 */ /* 0x000fc800078e00a0 */
[----:B------:R-:W-:Y:S01]  /*59a0*/  IMAD.IADD R3, R5, 0x1, R17 ;  /* 0x0000000105037824 */ /* 0x000fe200078e0211 */
[----:B--2---:R-:W-:-:S04]  /*59b0*/  LEA R6, P0, R4, R8, 0x2 ;  /* 0x0000000804067211 */ /* 0x004fc800078010ff */
[----:B------:R-:W-:-:S05]  /*59c0*/  LEA.HI.X R7, R4, R9, R3, 0x2, P0 ;  /* 0x0000000904077211 */ /* 0x000fca00000f1403 */
[----:B------:R0:W2:Y:S01]  /*59d0*/  @P4 LDG.E.LTC128B R3, desc[UR54][R6.64] ;  /* 0x0000003606034981 */ /* 0x0000a2000c1e1920 */
[----:B------:R-:W-:Y:S01]  /*59e0*/  IMAD.WIDE.U32 R4, R152, R172, R14 ;  /* 0x000000ac98047225 */ /* 0x000fe200078e000e */
[C---:B------:R-:W-:Y:S01]  /*59f0*/  SHF.L.U64.HI R171, R172.reuse, 0x3, R173 ;  /* 0x00000003acab7819 */ /* 0x040fe200000102ad */
[----:B------:R-:W-:Y:S02]  /*5a00*/  BSSY B1, `(.L_x_47) ;  /* 0x0000014000017945 */ /* 0x000fe40003800000 */
[----:B------:R-:W-:Y:S01]  /*5a10*/  IMAD.SHL.U32 R170, R172, 0x8, RZ ;  /* 0x00000008acaa7824 */ /* 0x000fe200078e00ff */
[----:B------:R-:W-:-:S03]  /*5a20*/  IADD3 R162, P0, R12, R4, RZ ;  /* 0x000000040ca27210 */ /* 0x000fc60007f1e0ff */
[----:B------:R-:W-:Y:S01]  /*5a30*/  IMAD.WIDE.U32 R170, R152, R172, R170 ;  /* 0x000000ac98aa7225 */ /* 0x000fe200078e00aa */
[----:B------:R-:W-:Y:S02]  /*5a40*/  IADD3.X R163, R13, R17, R5, P0, !PT ;  /* 0x000000110da37210 */ /* 0x000fe400007fe405 */
[----:B------:R-:W-:Y:S01]  /*5a50*/  ISETP.GT.AND P0, PT, R0, 0x1, PT ;  /* 0x000000010000780c */ /* 0x000fe20003f04270 */
[----:B------:R-:W-:-:S04]  /*5a60*/  IMAD.WIDE.U32 R162, R16, R20, R162 ;  /* 0x0000001410a27225 */ /* 0x000fc800078e00a2 */
[----:B0-----:R-:W-:Y:S01]  /*5a70*/  IMAD.IADD R7, R21, 0x1, R163 ;  /* 0x0000000115077824 */ /* 0x001fe200078e02a3 */
[----:B------:R-:W-:-:S04]  /*5a80*/  LEA R6, P3, R162, R8, 0x2 ;  /* 0x00000008a2067211 */ /* 0x000fc800078610ff */
[----:B------:R-:W-:Y:S02]  /*5a90*/  LEA.HI.X R7, R162, R9, R7, 0x2, P3 ;  /* 0x00000009a2077211 */ /* 0x000fe400018f1407 */
[----:B--2---:R-:W-:-:S05]  /*5aa0*/  LOP3.LUT R4, R3, 0xffffe000, RZ, 0xc0, !PT ;  /* 0xffffe00003047812 */ /* 0x004fca00078ec0ff */
[----:B------:R-:W-:Y:S01]  /*5ab0*/  FMUL R5, R4, R19 ;  /* 0x0000001304057220 */ /* 0x000fe20000400000 */
[----:B------:R-:W-:-:S03]  /*5ac0*/  LEA R4, P1, R154, UR4, 0x2 ;  /* 0x000000049a047c11 */ /* 0x000fc6000f8210ff */
[----:B------:R-:W-:Y:S01]  /*5ad0*/  FFMA R23, R24, R22, R5 ;  /* 0x0000001618177223 */ /* 0x000fe20000000005 */
[----:B------:R-:W-:Y:S02]  /*5ae0*/  LEA.HI.X R5, R154, UR5, R175, 0x2, P1 ;  /* 0x000000059a057c11 */ /* 0x000fe400088f14af */
[----:B------:R-:W-:Y:S02]  /*5af0*/  ISETP.GT.AND P1, PT, R2, RZ, P0 ;  /* 0x000000ff0200720c */ /* 0x000fe40000724270 */
[----:B------:R-:W-:-:S05]  /*5b00*/  F2FP.TF32.F32.PACK_B R23, R23 ;  /* 0x00000017ff17723e */ /* 0x000fca00024050ff */
[----:B------:R0:W-:Y:S06]  /*5b10*/  @P4 STG.E desc[UR54][R4.64], R23 ;  /* 0x0000001704004986 */ /* 0x0001ec000c101936 */
[----:B------:R-:W-:Y:S05]  /*5b20*/  @!P1 BRA `(.L_x_48) ;  /* 0x0000000000049947 */ /* 0x000fea0003800000 */
[----:B------:R1:W5:Y:S02]  /*5b30*/  LDG.E.LTC128B R3, desc[UR54][R6.64+0x4] ;  /* 0x0000043606037981 */ /* 0x000364000c1e1920 */
.L_x_48:
[----:B------:R-:W-:Y:S05]  /*5b40*/  BSYNC B1 ;  /* 0x0000000000017941 */ /* 0x000fea0003800000 */
.L_x_47:
[----:B-----5:R-:W-:Y:S01]  /*5b50*/  LOP3.LUT R18, R3, 0xffffe000, RZ, 0xc0, !PT ;  /* 0xffffe00003127812 */ /* 0x020fe200078ec0ff */
[----:B------:R-:W-:Y:S01]  /*5b60*/  IMAD.IADD R153, R17, 0x1, R171 ;  /* 0x0000000111997824 */ /* 0x000fe200078e02ab */
[----:B------:R-:W-:Y:S02]  /*5b70*/  IADD3 R17, P3, R160, R170, RZ ;  /* 0x000000aaa0117210 */ /* 0x000fe40007f7e0ff */
[----:B------:R-:W-:Y:S01]  /*5b80*/  ISETP.GT.AND P2, PT, R2, 0x8, P2 ;  /* 0x000000080200780c */ /* 0x000fe20001744270 */
[----:B------:R-:W-:Y:S02]  /*5b90*/  FMUL R18, R18, R19 ;  /* 0x0000001312127220 */ /* 0x000fe40000400000 */
[----:B------:R-:W-:Y:S01]  /*5ba0*/  IMAD.X R160, R153, 0x1, R161, P3 ;  /* 0x0000000199a07824 */ /* 0x000fe200018e06a1 */
[----:B------:R-:W-:Y:S01]  /*5bb0*/  LEA R24, P3, R17, R8, 0x2 ;  /* 0x0000000811187211 */ /* 0x000fe200078610ff */
[----:B0-----:R-:W-:Y:S01]  /*5bc0*/  FFMA R23, R25, R22, R18 ;  /* 0x0000001619177223 */ /* 0x001fe20000000012 */
[----:B------:R-:W-:-:S02]  /*5bd0*/  IMAD.MOV.U32 R18, RZ, RZ, R3 ;  /* 0x000000ffff127224 */ /* 0x000fc400078e0003 */
[----:B------:R-:W-:Y:S02]  /*5be0*/  LEA.HI.X R25, R17, R9, R160, 0x2, P3 ;  /* 0x0000000911197211 */ /* 0x000fe400018f14a0 */
[----:B------:R-:W-:-:S05]  /*5bf0*/  F2FP.TF32.F32.PACK_B R23, R23 ;  /* 0x00000017ff17723e */ /* 0x000fca00024050ff */
[----:B------:R0:W-:Y:S04]  /*5c00*/  @P1 STG.E desc[UR54][R4.64+0x4], R23 ;  /* 0x0000041704001986 */ /* 0x0001e8000c101936 */
[----:B------:R-:W2:Y:S01]  /*5c10*/  @P2 LDG.E.LTC128B R18, desc[UR54][R24.64] ;  /* 0x0000003618122981 */ /* 0x000ea2000c1e1920 */
[----:B------:R-:W-:Y:S01]  /*5c20*/  IADD3 R12, P1, P3, R12, R170, R14 ;  /* 0x000000aa0c0c7210 */ /* 0x000fe20007b3e00e */
[----:B------:R-:W-:Y:S01]  /*5c30*/  BSSY B1, `(.L_x_49) ;  /* 0x0000011000017945 */ /* 0x000fe20003800000 */
[C---:B------:R-:W-:Y:S02]  /*5c40*/  SHF.L.U64.HI R11, R10.reuse, 0x5, R11 ;  /* 0x000000050a0b7819 */ /* 0x040fe4000001020b */
[----:B------:R-:W-:Y:S02]  /*5c50*/  IADD3.X R13, R13, R153, R15, P1, P3 ;  /* 0x000000990d0d7210 */ /* 0x000fe40000fe640f */
[----:B------:R-:W-:-:S02]  /*5c60*/  LEA R10, P1, R10, R4, 0x5 ;  /* 0x000000040a0a7211 */ /* 0x000fc400078228ff */
[----:B------:R-:W-:Y:S01]  /*5c70*/  ISETP.GT.AND P0, PT, R2, 0x8, P0 ;  /* 0x000000080200780c */ /* 0x000fe20000704270 */
[----:B------:R-:W-:-:S04]  /*5c80*/  IMAD.WIDE.U32 R16, R16, R20, R12 ;  /* 0x0000001410107225 */ /* 0x000fc800078e000c */
[----:B------:R-:W-:Y:S01]  /*5c90*/  IMAD.X R11, R11, 0x1, R5, P1 ;  /* 0x000000010b0b7824 */ /* 0x000fe200008e0605 */
[----:B------:R-:W-:Y:S02]  /*5ca0*/  LEA R8, P3, R16, R8, 0x2 ;  /* 0x0000000810087211 */ /* 0x000fe400078610ff */
[----:B--2---:R-:W-:-:S05]  /*5cb0*/  LOP3.LUT R14, R18, 0xffffe000, RZ, 0xc0, !PT ;  /* 0xffffe000120e7812 */ /* 0x004fca00078ec0ff */
[----:B------:R-:W-:-:S04]  /*5cc0*/  FMUL R3, R14, R19 ;  /* 0x000000130e037220 */ /* 0x000fc80000400000 */
[----:B------:R-:W-:Y:S01]  /*5cd0*/  FFMA R13, R26, R22, R3 ;  /* 0x000000161a0d7223 */ /* 0x000fe20000000003 */
[----:B------:R-:W-:-:S04]  /*5ce0*/  IMAD.IADD R3, R21, 0x1, R17 ;  /* 0x0000000115037824 */ /* 0x000fc800078e0211 */
[----:B------:R-:W-:Y:S02]  /*5cf0*/  F2FP.TF32.F32.PACK_B R13, R13 ;  /* 0x0000000dff0d723e */ /* 0x000fe400024050ff */
[----:B------:R-:W-:-:S03]  /*5d00*/  LEA.HI.X R9, R16, R9, R3, 0x2, P3 ;  /* 0x0000000910097211 */ /* 0x000fc600018f1403 */
[----:B------:R0:W-:Y:S01]  /*5d10*/  @P2 STG.E desc[UR54][R10.64], R13 ;  /* 0x0000000d0a002986 */ /* 0x0001e2000c101936 */
[----:B------:R-:W-:Y:S05]  /*5d20*/  @!P0 BRA `(.L_x_50) ;  /* 0x0000000000048947 */ /* 0x000fea0003800000 */
[----:B------:R2:W5:Y:S02]  /*5d30*/  LDG.E.LTC128B R18, desc[UR54][R8.64+0x4] ;  /* 0x0000043608127981 */ /* 0x000564000c1e1920 */
.L_x_50:
[----:B------:R-:W-:Y:S05]  /*5d40*/  BSYNC B1 ;  /* 0x0000000000017941 */ /* 0x000fea0003800000 */
.L_x_49:
[----:B-----5:R-:W-:Y:S01]  /*5d50*/  LOP3.LUT R12, R18, 0xffffe000, RZ, 0xc0, !PT ;  /* 0xffffe000120c7812 */ /* 0x020fe200078ec0ff */
[----:B------:R-:W-:Y:S01]  /*5d60*/  BSSY B1, `(.L_x_51) ;  /* 0x0000009000017945 */ /* 0x000fe20003800000 */
[----:B------:R-:W-:-:S03]  /*5d70*/  ISETP.GT.AND P1, PT, R0, 0x8, PT ;  /* 0x000000080000780c */ /* 0x000fc60003f24270 */
[----:B------:R-:W-:Y:S01]  /*5d80*/  FMUL R12, R12, R19 ;  /* 0x000000130c0c7220 */ /* 0x000fe20000400000 */
[----:B------:R-:W-:-:S03]  /*5d90*/  ISETP.GT.AND P2, PT, R2, RZ, P1 ;  /* 0x000000ff0200720c */ /* 0x000fc60000f44270 */
[----:B------:R-:W-:-:S05]  /*5da0*/  FFMA R27, R27, R22, R12 ;  /* 0x000000161b1b7223 */ /* 0x000fca000000000c */
[----:B------:R-:W-:-:S05]  /*5db0*/  F2FP.TF32.F32.PACK_B R27, R27 ;  /* 0x0000001bff1b723e */ /* 0x000fca00024050ff */
[----:B------:R3:W-:Y:S01]  /*5dc0*/  @P0 STG.E desc[UR54][R10.64+0x4], R27 ;  /* 0x0000041b0a000986 */ /* 0x0007e2000c101936 */
[----:B------:R-:W-:Y:S05]  /*5dd0*/  @!P2 BRA `(.L_x_52) ;  /* 0x000000000004a947 */ /* 0x000fea0003800000 */
[----:B------:R4:W5:Y:S02]  /*5de0*/  LDG.E.LTC128B R18, desc[UR54][R6.64+0x20] ;  /* 0x0000203606127981 */ /* 0x000964000c1e1920 */
.L_x_52:
[----:B------:R-:W-:Y:S05]  /*5df0*/  BSYNC B1 ;  /* 0x0000000000017941 */ /* 0x000fea0003800000 */
.L_x_51:
        /* <DEDUP_REMOVED lines=10> */
.L_x_54:
[----:B------:R-:W-:Y:S05]  /*5ea0*/  BSYNC B1 ;  /* 0x0000000000017941 */ /* 0x000fea0003800000 */
.L_x_53:
[----:B-----5:R-:W-:Y:S01]  /*5eb0*/  LOP3.LUT R12, R18, 0xffffe000, RZ, 0xc0, !PT ;  /* 0xffffe000120c7812 */ /* 0x020fe200078ec0ff */
[----:B------:R-:W-:Y:S01]  /*5ec0*/  BSSY B1, `(.L_x_55) ;  /* 0x0000008000017945 */ /* 0x000fe20003800000 */
[----:B------:R-:W-:-:S03]  /*5ed0*/  ISETP.GT.AND P1, PT, R2, 0x8, P1 ;  /* 0x000000080200780c */ /* 0x000fc60000f24270 */
[----:B------:R-:W-:-:S04]  /*5ee0*/  FMUL R12, R12, R19 ;  /* 0x000000130c0c7220 */ /* 0x000fc80000400000 */
[----:B------:R-:W-:-:S05]  /*5ef0*/  FFMA R29, R29, R22, R12 ;  /* 0x000000161d1d7223 */ /* 0x000fca000000000c */
[----:B------:R-:W-:-:S05]  /*5f00*/  F2FP.TF32.F32.PACK_B R29, R29 ;  /* 0x0000001dff1d723e */ /* 0x000fca00024050ff */
[----:B------:R0:W-:Y:S01]  /*5f10*/  @P3 STG.E desc[UR54][R4.64+0x24], R29 ;  /* 0x0000241d04003986 */ /* 0x0001e2000c101936 */
[----:B------:R-:W-:Y:S05]  /*5f20*/  @!P1 BRA `(.L_x_56) ;  /* 0x0000000000049947 */ /* 0x000fea0003800000 */
[----:B------:R0:W5:Y:S02]  /*5f30*/  LDG.E.LTC128B R18, desc[UR54][R8.64+0x20] ;  /* 0x0000203608127981 */ /* 0x000164000c1e1920 */
.L_x_56:
[----:B------:R-:W-:Y:S05]  /*5f40*/  BSYNC B1 ;  /* 0x0000000000017941 */ /* 0x000fea0003800000 */
.L_x_55:
[----:B-----5:R-:W-:Y:S01]  /*5f50*/  LOP3.LUT R12, R18, 0xffffe000, RZ, 0xc0, !PT ;  /* 0xffffe000120c7812 */ /* 0x020fe200078ec0ff */
[----:B------:R-:W-:Y:S01]  /*5f60*/  BSSY B1, `(.L_x_57) ;  /* 0x0000008000017945 */ /* 0x000fe20003800000 */
[----:B------:R-:W-:-:S03]  /*5f70*/  ISETP.GT.AND P0, PT, R2, 0x8, P0 ;  /* 0x000000080200780c */ /* 0x000fc60000704270 */
[----:B0-----:R-:W-:-:S04]  /*5f80*/  FMUL R3, R12, R19 ;  /* 0x000000130c037220 */ /* 0x001fc80000400000 */
[----:B------:R-:W-:-:S05]  /*5f90*/  FFMA R3, R30, R22, R3 ;  /* 0x000000161e037223 */ /* 0x000fca0000000003 */
[----:B------:R-:W-:-:S05]  /*5fa0*/  F2FP.TF32.F32.PACK_B R3, R3 ;  /* 0x00000003ff03723e */ /* 0x000fca00024050ff */
[----:B------:R0:W-:Y:S01]  /*5fb0*/  @P1 STG.E desc[UR54][R10.64+0x20], R3 ;  /* 0x000020030a001986 */ /* 0x0001e2000c101936 */
[----:B------:R-:W-:Y:S05]  /*5fc0*/  @!P0 BRA `(.L_x_58) ;  /* 0x0000000000048947 */ /* 0x000fea0003800000 */
[----:B------:R0:W5:Y:S02]  /*5fd0*/  LDG.E.LTC128B R18, desc[UR54][R8.64+0x24] ;  /* 0x0000243608127981 */ /* 0x000164000c1e1920 */
.L_x_58:
[----:B------:R-:W-:Y:S05]  /*5fe0*/  BSYNC B1 ;  /* 0x0000000000017941 */ /* 0x000fea0003800000 */
.L_x_57:
        /* <DEDUP_REMOVED lines=10> */
.L_x_60:
[----:B------:R-:W-:Y:S05]  /*6090*/  BSYNC B1 ;  /* 0x0000000000017941 */ /* 0x000fea0003800000 */
.L_x_59:
[----:B-----5:R-:W-:Y:S01]  /*60a0*/  LOP3.LUT R12, R18, 0xffffe000, RZ, 0xc0, !PT ;  /* 0xffffe000120c7812 */ /* 0x020fe200078ec0ff */
[----:B------:R-:W-:Y:S01]  /*60b0*/  BSSY B1, `(.L_x_61) ;  /* 0x0000009000017945 */ /* 0x000fe20003800000 */
[----:B------:R-:W-:-:S03]  /*60c0*/  ISETP.GT.AND P0, PT, R0, 0x11, PT ;  /* 0x000000110000780c */ /* 0x000fc60003f04270 */
[----:B0-----:R-:W-:Y:S01]  /*60d0*/  FMUL R3, R12, R19 ;  /* 0x000000130c037220 */ /* 0x001fe20000400000 */
[----:B------:R-:W-:-:S03]  /*60e0*/  ISETP.GT.AND P3, PT, R2, RZ, P0 ;  /* 0x000000ff0200720c */ /* 0x000fc60000764270 */
[----:B------:R-:W-:-:S05]  /*60f0*/  FFMA R3, R32, R22, R3 ;  /* 0x0000001620037223 */ /* 0x000fca0000000003 */
[----:B------:R-:W-:-:S05]  /*6100*/  F2FP.TF32.F32.PACK_B R3, R3 ;  /* 0x00000003ff03723e */ /* 0x000fca00024050ff */
[----:B------:R0:W-:Y:S01]  /*6110*/  @P2 STG.E desc[UR54][R4.64+0x40], R3 ;  /* 0x0000400304002986 */ /* 0x0001e2000c101936 */
[----:B------:R-:W-:Y:S05]  /*6120*/  @!P3 BRA `(.L_x_62) ;  /* 0x000000000004b947 */ /* 0x000fea0003800000 */
[----:B------:R0:W5:Y:S02]  /*6130*/  LDG.E.LTC128B R18, desc[UR54][R6.64+0x44] ;  /* 0x0000443606127981 */ /* 0x000164000c1e1920 */
.L_x_62:
[----:B------:R-:W-:Y:S05]  /*6140*/  BSYNC B1 ;  /* 0x0000000000017941 */ /* 0x000fea0003800000 */
.L_x_61:
        /* <DEDUP_REMOVED lines=9> */
.L_x_64:
[----:B------:R-:W-:Y:S05]  /*61e0*/  BSYNC B1 ;  /* 0x0000000000017941 */ /* 0x000fea0003800000 */
.L_x_63:
        /* <DEDUP_REMOVED lines=9> */
.L_x_66:
[----:B------:R-:W-:Y:S05]  /*6280*/  BSYNC B1 ;  /* 0x0000000000017941 */ /* 0x000fea0003800000 */
.L_x_65:
        /* <DEDUP_REMOVED lines=10> */
.L_x_68:
[----:B------:R-:W-:Y:S05]  /*6330*/  BSYNC B1 ;  /* 0x0000000000017941 */ /* 0x000fea0003800000 */
.L_x_67:
        /* <DEDUP_REMOVED lines=10> */
.L_x_70:
[----:B------:R-:W-:Y:S05]  /*63e0*/  BSYNC B1 ;  /* 0x0000000000017941 */ /* 0x000fea0003800000 */
.L_x_69:
        /* <DEDUP_REMOVED lines=9> */
.L_x_72:
[----:B------:R-:W-:Y:S05]  /*6480*/  BSYNC B1 ;  /* 0x0000000000017941 */ /* 0x000fea0003800000 */
.L_x_71:
        /* <DEDUP_REMOVED lines=9> */
.L_x_74:
[----:B------:R-:W-:Y:S05]  /*6520*/  BSYNC B1 ;  /* 0x0000000000017941 */ /* 0x000fea0003800000 */
.L_x_73:
        /* <DEDUP_REMOVED lines=10> */
.L_x_76:
[----:B------:R-:W-:Y:S05]  /*65d0*/  BSYNC B1 ;  /* 0x0000000000017941 */ /* 0x000fea0003800000 */
.L_x_75:
        /* <DEDUP_REMOVED lines=10> */
.L_x_78:
[----:B------:R-:W-:Y:S05]  /*6680*/  BSYNC B1 ;  /* 0x0000000000017941 */ /* 0x000fea0003800000 */
.L_x_77:
        /* <DEDUP_REMOVED lines=9> */
.L_x_80:
[----:B------:R-:W-:Y:S05]  /*6720*/  BSYNC B1 ;  /* 0x0000000000017941 */ /* 0x000fea0003800000 */
.L_x_79:
        /* <DEDUP_REMOVED lines=9> */
.L_x_82:
[----:B------:R-:W-:Y:S05]  /*67c0*/  BSYNC B1 ;  /* 0x0000000000017941 */ /* 0x000fea0003800000 */
.L_x_81:
        /* <DEDUP_REMOVED lines=10> */
.L_x_84:
[----:B------:R-:W-:Y:S05]  /*6870*/  BSYNC B1 ;  /* 0x0000000000017941 */ /* 0x000fea0003800000 */
.L_x_83:
        /* <DEDUP_REMOVED lines=10> */
.L_x_86:
[----:B------:R-:W-:Y:S05]  /*6920*/  BSYNC B1 ;  /* 0x0000000000017941 */ /* 0x000fea0003800000 */
.L_x_85:
        /* <DEDUP_REMOVED lines=9> */
.L_x_88:
[----:B------:R-:W-:Y:S05]  /*69c0*/  BSYNC B1 ;  /* 0x0000000000017941 */ /* 0x000fea0003800000 */
.L_x_87:
        /* <DEDUP_REMOVED lines=9> */
.L_x_90:
[----:B------:R-:W-:Y:S05]  /*6a60*/  BSYNC B1 ;  /* 0x0000000000017941 */ /* 0x000fea0003800000 */
.L_x_89:
        /* <DEDUP_REMOVED lines=10> */
.L_x_92:
[----:B------:R-:W-:Y:S05]  /*6b10*/  BSYNC B1 ;  /* 0x0000000000017941 */ /* 0x000fea0003800000 */
.L_x_91:
        /* <DEDUP_REMOVED lines=10> */
.L_x_94:
[----:B------:R-:W-:Y:S05]  /*6bc0*/  BSYNC B1 ;  /* 0x0000000000017941 */ /* 0x000fea0003800000 */
.L_x_93:
        /* <DEDUP_REMOVED lines=9> */
.L_x_96:
[----:B------:R-:W-:Y:S05]  /*6c60*/  BSYNC B1 ;  /* 0x0000000000017941 */ /* 0x000fea0003800000 */
.L_x_95:
        /* <DEDUP_REMOVED lines=9> */
.L_x_98:
[----:B------:R-:W-:Y:S05]  /*6d00*/  BSYNC B1 ;  /* 0x0000000000017941 */ /* 0x000fea0003800000 */
.L_x_97:
        /* <DEDUP_REMOVED lines=10> */
.L_x_100:
[----:B------:R-:W-:Y:S05]  /*6db0*/  BSYNC B1 ;  /* 0x0000000000017941 */ /* 0x000fea0003800000 */
.L_x_99:
        /* <DEDUP_REMOVED lines=10> */
.L_x_102:
[----:B------:R-:W-:Y:S05]  /*6e60*/  BSYNC B1 ;  /* 0x0000000000017941 */ /* 0x000fea0003800000 */
.L_x_101:
        /* <DEDUP_REMOVED lines=9> */
.L_x_104:
[----:B------:R-:W-:Y:S05]  /*6f00*/  BSYNC B1 ;  /* 0x0000000000017941 */ /* 0x000fea0003800000 */
.L_x_103:
        /* <DEDUP_REMOVED lines=9> */
.L_x_106:
[----:B------:R-:W-:Y:S05]  /*6fa0*/  BSYNC B1 ;  /* 0x0000000000017941 */ /* 0x000fea0003800000 */
.L_x_105:
        /* <DEDUP_REMOVED lines=10> */
.L_x_108:
[----:B------:R-:W-:Y:S05]  /*7050*/  BSYNC B1 ;  /* 0x0000000000017941 */ /* 0x000fea0003800000 */
.L_x_107:
        /* <DEDUP_REMOVED lines=10> */
.L_x_110:
[----:B------:R-:W-:Y:S05]  /*7100*/  BSYNC B1 ;  /* 0x0000000000017941 */ /* 0x000fea0003800000 */
.L_x_109:
        /* <DEDUP_REMOVED lines=9> */
.L_x_112:
[----:B------:R-:W-:Y:S05]  /*71a0*/  BSYNC B1 ;  /* 0x0000000000017941 */ /* 0x000fea0003800000 */
.L_x_111:
        /* <DEDUP_REMOVED lines=9> */
.L_x_114:
[----:B------:R-:W-:Y:S05]  /*7240*/  BSYNC B1 ;  /* 0x0000000000017941 */ /* 0x000fea0003800000 */
.L_x_113:
        /* <DEDUP_REMOVED lines=10> */
.L_x_116:
[----:B------:R-:W-:Y:S05]  /*72f0*/  BSYNC B1 ;  /* 0x0000000000017941 */ /* 0x000fea0003800000 */
.L_x_115:
        /* <DEDUP_REMOVED lines=10> */
.L_x_118:
[----:B------:R-:W-:Y:S05]  /*73a0*/  BSYNC B1 ;  /* 0x0000000000017941 */ /* 0x000fea0003800000 */
.L_x_117:
        /* <DEDUP_REMOVED lines=9> */
.L_x_120:
[----:B------:R-:W-:Y:S05]  /*7440*/  BSYNC B1 ;  /* 0x0000000000017941 */ /* 0x000fea0003800000 */
.L_x_119:
        /* <DEDUP_REMOVED lines=9> */
.L_x_122:
[----:B------:R-:W-:Y:S05]  /*74e0*/  BSYNC B1 ;  /* 0x0000000000017941 */ /* 0x000fea0003800000 */
.L_x_121:
        /* <DEDUP_REMOVED lines=10> */
.L_x_124:
[----:B------:R-:W-:Y:S05]  /*7590*/  BSYNC B1 ;  /* 0x0000000000017941 */ /* 0x000fea0003800000 */
.L_x_123:
        /* <DEDUP_REMOVED lines=10> */
.L_x_126:
[----:B------:R-:W-:Y:S05]  /*7640*/  BSYNC B1 ;  /* 0x0000000000017941 */ /* 0x000fea0003800000 */
.L_x_125:
        /* <DEDUP_REMOVED lines=9> */
.L_x_128:
[----:B------:R-:W-:Y:S05]  /*76e0*/  BSYNC B1 ;  /* 0x0000000000017941 */ /* 0x000fea0003800000 */
.L_x_127:
        /* <DEDUP_REMOVED lines=9> */
.L_x_130:
[----:B------:R-:W-:Y:S05]  /*7780*/  BSYNC B1 ;  /* 0x0000000000017941 */ /* 0x000fea0003800000 */
.L_x_129:
        /* <DEDUP_REMOVED lines=10> */
.L_x_132:
[----:B------:R-:W-:Y:S05]  /*7830*/  BSYNC B1 ;  /* 0x0000000000017941 */ /* 0x000fea0003800000 */
.L_x_131:
        /* <DEDUP_REMOVED lines=10> */
.L_x_134:
[----:B------:R-:W-:Y:S05]  /*78e0*/  BSYNC B1 ;  /* 0x0000000000017941 */ /* 0x000fea0003800000 */
.L_x_133:
        /* <DEDUP_REMOVED lines=9> */
.L_x_136:
[----:B------:R-:W-:Y:S05]  /*7980*/  BSYNC B1 ;  /* 0x0000000000017941 */ /* 0x000fea0003800000 */
.L_x_135:
        /* <DEDUP_REMOVED lines=9> */
.L_x_138:
[----:B------:R-:W-:Y:S05]  /*7a20*/  BSYNC B1 ;  /* 0x0000000000017941 */ /* 0x000fea0003800000 */
.L_x_137:
        /* <DEDUP_REMOVED lines=10> */
.L_x_140:
[----:B------:R-:W-:Y:S05]  /*7ad0*/  BSYNC B1 ;  /* 0x0000000000017941 */ /* 0x000fea0003800000 */
.L_x_139:
        /* <DEDUP_REMOVED lines=10> */
.L_x_142:
[----:B------:R-:W-:Y:S05]  /*7b80*/  BSYNC B1 ;  /* 0x0000000000017941 */ /* 0x000fea0003800000 */
.L_x_141:
        /* <DEDUP_REMOVED lines=9> */
.L_x_144:
[----:B------:R-:W-:Y:S05]  /*7c20*/  BSYNC B1 ;  /* 0x0000000000017941 */ /* 0x000fea0003800000 */
.L_x_143:
        /* <DEDUP_REMOVED lines=9> */
.L_x_146:
[----:B------:R-:W-:Y:S05]  /*7cc0*/  BSYNC B1 ;  /* 0x0000000000017941 */ /* 0x000fea0003800000 */
.L_x_145:
        /* <DEDUP_REMOVED lines=10> */
.L_x_148:
[----:B------:R-:W-:Y:S05]  /*7d70*/  BSYNC B1 ;  /* 0x0000000000017941 */ /* 0x000fea0003800000 */
.L_x_147:
        /* <DEDUP_REMOVED lines=10> */
.L_x_150:
[----:B------:R-:W-:Y:S05]  /*7e20*/  BSYNC B1 ;  /* 0x0000000000017941 */ /* 0x000fea0003800000 */
.L_x_149:
        /* <DEDUP_REMOVED lines=9> */
.L_x_152:
[----:B------:R-:W-:Y:S05]  /*7ec0*/  BSYNC B1 ;  /* 0x0000000000017941 */ /* 0x000fea0003800000 */
.L_x_151:
        /* <DEDUP_REMOVED lines=9> */
.L_x_154:
[----:B------:R-:W-:Y:S05]  /*7f60*/  BSYNC B1 ;  /* 0x0000000000017941 */ /* 0x000fea0003800000 */
.L_x_153:
        /* <DEDUP_REMOVED lines=10> */
.L_x_156:
[----:B------:R-:W-:Y:S05]  /*8010*/  BSYNC B1 ;  /* 0x0000000000017941 */ /* 0x000fea0003800000 */
.L_x_155:
        /* <DEDUP_REMOVED lines=10> */
.L_x_158:
[----:B------:R-:W-:Y:S05]  /*80c0*/  BSYNC B1 ;  /* 0x0000000000017941 */ /* 0x000fea0003800000 */
.L_x_157:
        /* <DEDUP_REMOVED lines=9> */
.L_x_160:
[----:B------:R-:W-:Y:S05]  /*8160*/  BSYNC B1 ;  /* 0x0000000000017941 */ /* 0x000fea0003800000 */
.L_x_159:
        /* <DEDUP_REMOVED lines=9> */
.L_x_162:
[----:B------:R-:W-:Y:S05]  /*8200*/  BSYNC B1 ;  /* 0x0000000000017941 */ /* 0x000fea0003800000 */
.L_x_161:
        /* <DEDUP_REMOVED lines=10> */
.L_x_164:
[----:B------:R-:W-:Y:S05]  /*82b0*/  BSYNC B1 ;  /* 0x0000000000017941 */ /* 0x000fea0003800000 */
.L_x_163:
        /* <DEDUP_REMOVED lines=10> */
.L_x_166:
[----:B------:R-:W-:Y:S05]  /*8360*/  BSYNC B1 ;  /* 0x0000000000017941 */ /* 0x000fea0003800000 */
.L_x_165:
        /* <DEDUP_REMOVED lines=9> */
.L_x_168:
[----:B------:R-:W-:Y:S05]  /*8400*/  BSYNC B1 ;  /* 0x0000000000017941 */ /* 0x000fea0003800000 */
.L_x_167:
        /* <DEDUP_REMOVED lines=9> */
.L_x_170:
[----:B------:R-:W-:Y:S05]  /*84a0*/  BSYNC B1 ;  /* 0x0000000000017941 */ /* 0x000fea0003800000 */
.L_x_169:
        /* <DEDUP_REMOVED lines=10> */
.L_x_172:
[----:B------:R-:W-:Y:S05]  /*8550*/  BSYNC B1 ;  /* 0x0000000000017941 */ /* 0x000fea0003800000 */
.L_x_171:
        /* <DEDUP_REMOVED lines=10> */
.L_x_174:
[----:B------:R-:W-:Y:S05]  /*8600*/  BSYNC B1 ;  /* 0x0000000000017941 */ /* 0x000fea0003800000 */
.L_x_173:
        /* <DEDUP_REMOVED lines=9> */
.L_x_176:
[----:B------:R-:W-:Y:S05]  /*86a0*/  BSYNC B1 ;  /* 0x0000000000017941 */ /* 0x000fea0003800000 */
.L_x_175:
        /* <DEDUP_REMOVED lines=9> */
.L_x_178:
[----:B------:R-:W-:Y:S05]  /*8740*/  BSYNC B1 ;  /* 0x0000000000017941 */ /* 0x000fea0003800000 */
.L_x_177:
        /* <DEDUP_REMOVED lines=10> */
.L_x_180:
[----:B------:R-:W-:Y:S05]  /*87f0*/  BSYNC B1 ;  /* 0x0000000000017941 */ /* 0x000fea0003800000 */
.L_x_179:
        /* <DEDUP_REMOVED lines=10> */
.L_x_182:
[----:B------:R-:W-:Y:S05]  /*88a0*/  BSYNC B1 ;  /* 0x0000000000017941 */ /* 0x000fea0003800000 */
.L_x_181:
        /* <DEDUP_REMOVED lines=9> */
.L_x_184:
[----:B------:R-:W-:Y:S05]  /*8940*/  BSYNC B1 ;  /* 0x0000000000017941 */ /* 0x000fea0003800000 */
.L_x_183:
        /* <DEDUP_REMOVED lines=9> */
.L_x_186:
[----:B------:R-:W-:Y:S05]  /*89e0*/  BSYNC B1 ;  /* 0x0000000000017941 */ /* 0x000fea0003800000 */
.L_x_185:
        /* <DEDUP_REMOVED lines=10> */
.L_x_188:
[----:B------:R-:W-:Y:S05]  /*8a90*/  BSYNC B1 ;  /* 0x0000000000017941 */ /* 0x000fea0003800000 */
.L_x_187:
        /* <DEDUP_REMOVED lines=10> */
.L_x_190:
[----:B------:R-:W-:Y:S05]  /*8b40*/  BSYNC B1 ;  /* 0x0000000000017941 */ /* 0x000fea0003800000 */
.L_x_189:
        /* <DEDUP_REMOVED lines=9> */
.L_x_192:
[----:B------:R-:W-:Y:S05]  /*8be0*/  BSYNC B1 ;  /* 0x0000000000017941 */ /* 0x000fea0003800000 */
.L_x_191:
        /* <DEDUP_REMOVED lines=9> */
.L_x_194:
[----:B------:R-:W-:Y:S05]  /*8c80*/  BSYNC B1 ;  /* 0x0000000000017941 */ /* 0x000fea0003800000 */
.L_x_193:
        /* <DEDUP_REMOVED lines=10> */
.L_x_196:
[----:B------:R-:W-:Y:S05]  /*8d30*/  BSYNC B1 ;  /* 0x0000000000017941 */ /* 0x000fea0003800000 */
.L_x_195:
        /* <DEDUP_REMOVED lines=10> */
.L_x_198:
[----:B------:R-:W-:Y:S05]  /*8de0*/  BSYNC B1 ;  /* 0x0000000000017941 */ /* 0x000fea0003800000 */
.L_x_197:
        /* <DEDUP_REMOVED lines=9> */
.L_x_200:
[----:B------:R-:W-:Y:S05]  /*8e80*/  BSYNC B1 ;  /* 0x0000000000017941 */ /* 0x000fea0003800000 */
.L_x_199:
        /* <DEDUP_REMOVED lines=9> */
.L_x_202:
[----:B------:R-:W-:Y:S05]  /*8f20*/  BSYNC B1 ;  /* 0x0000000000017941 */ /* 0x000fea0003800000 */
.L_x_201:
        /* <DEDUP_REMOVED lines=10> */
.L_x_204:
[----:B------:R-:W-:Y:S05]  /*8fd0*/  BSYNC B1 ;  /* 0x0000000000017941 */ /* 0x000fea0003800000 */
.L_x_203:
        /* <DEDUP_REMOVED lines=10> */
.L_x_206:
[----:B------:R-:W-:Y:S05]  /*9080*/  BSYNC B1 ;  /* 0x0000000000017941 */ /* 0x000fea0003800000 */
.L_x_205:
        /* <DEDUP_REMOVED lines=9> */
.L_x_208:
[----:B------:R-:W-:Y:S05]  /*9120*/  BSYNC B1 ;  /* 0x0000000000017941 */ /* 0x000fea0003800000 */
.L_x_207:
        /* <DEDUP_REMOVED lines=9> */
.L_x_210:
[----:B------:R-:W-:Y:S05]  /*91c0*/  BSYNC B1 ;  /* 0x0000000000017941 */ /* 0x000fea0003800000 */
.L_x_209:
        /* <DEDUP_REMOVED lines=10> */
.L_x_212:
[----:B------:R-:W-:Y:S05]  /*9270*/  BSYNC B1 ;  /* 0x0000000000017941 */ /* 0x000fea0003800000 */
.L_x_211:
        /* <DEDUP_REMOVED lines=10> */
.L_x_214:
[----:B------:R-:W-:Y:S05]  /*9320*/  BSYNC B1 ;  /* 0x0000000000017941 */ /* 0x000fea0003800000 */
.L_x_213:
        /* <DEDUP_REMOVED lines=9> */
.L_x_216:
[----:B------:R-:W-:Y:S05]  /*93c0*/  BSYNC B1 ;  /* 0x0000000000017941 */ /* 0x000fea0003800000 */
.L_x_215:
        /* <DEDUP_REMOVED lines=9> */
.L_x_218:
[----:B------:R-:W-:Y:S05]  /*9460*/  BSYNC B1 ;  /* 0x0000000000017941 */ /* 0x000fea0003800000 */
.L_x_217:
        /* <DEDUP_REMOVED lines=10> */
.L_x_220:
[----:B------:R-:W-:Y:S05]  /*9510*/  BSYNC B1 ;  /* 0x0000000000017941 */ /* 0x000fea0003800000 */
.L_x_219:
        /* <DEDUP_REMOVED lines=10> */
.L_x_222:
[----:B------:R-:W-:Y:S05]  /*95c0*/  BSYNC B1 ;  /* 0x0000000000017941 */ /* 0x000fea0003800000 */
.L_x_221:
        /* <DEDUP_REMOVED lines=9> */
.L_x_224:
[----:B------:R-:W-:Y:S05]  /*9660*/  BSYNC B1 ;  /* 0x0000000000017941 */ /* 0x000fea0003800000 */
.L_x_223:
        /* <DEDUP_REMOVED lines=9> */
.L_x_226:
[----:B------:R-:W-:Y:S05]  /*9700*/  BSYNC B1 ;  /* 0x0000000000017941 */ /* 0x000fea0003800000 */
.L_x_225:
        /* <DEDUP_REMOVED lines=10> */
.L_x_228:
[----:B------:R-:W-:Y:S05]  /*97b0*/  BSYNC B1 ;  /* 0x0000000000017941 */ /* 0x000fea0003800000 */
.L_x_227:
        /* <DEDUP_REMOVED lines=10> */
.L_x_230:
[----:B------:R-:W-:Y:S05]  /*9860*/  BSYNC B1 ;  /* 0x0000000000017941 */ /* 0x000fea0003800000 */
.L_x_229:
        /* <DEDUP_REMOVED lines=9> */
.L_x_232:
[----:B------:R-:W-:Y:S05]  /*9900*/  BSYNC B1 ;  /* 0x0000000000017941 */ /* 0x000fea0003800000 */
.L_x_231:
        /* <DEDUP_REMOVED lines=9> */
.L_x_234:
[----:B------:R-:W-:Y:S05]  /*99a0*/  BSYNC B1 ;  /* 0x0000000000017941 */ /* 0x000fea0003800000 */
.L_x_233:
        /* <DEDUP_REMOVED lines=10> */
.L_x_236:
[----:B------:R-:W-:Y:S05]  /*9a50*/  BSYNC B1 ;  /* 0x0000000000017941 */ /* 0x000fea0003800000 */
.L_x_235:
        /* <DEDUP_REMOVED lines=10> */
.L_x_238:
[----:B------:R-:W-:Y:S05]  /*9b00*/  BSYNC B1 ;  /* 0x0000000000017941 */ /* 0x000fea0003800000 */
.L_x_237:
        /* <DEDUP_REMOVED lines=9> */
.L_x_240:
[----:B------:R-:W-:Y:S05]  /*9ba0*/  BSYNC B1 ;  /* 0x0000000000017941 */ /* 0x000fea0003800000 */
.L_x_239:
        /* <DEDUP_REMOVED lines=9> */
.L_x_242:
[----:B------:R-:W-:Y:S05]  /*9c40*/  BSYNC B1 ;  /* 0x0000000000017941 */ /* 0x000fea0003800000 */
.L_x_241:
        /* <DEDUP_REMOVED lines=10> */
.L_x_244:
[----:B------:R-:W-:Y:S05]  /*9cf0*/  BSYNC B1 ;  /* 0x0000000000017941 */ /* 0x000fea0003800000 */
.L_x_243:
        /* <DEDUP_REMOVED lines=10> */
.L_x_246:
[----:B------:R-:W-:Y:S05]  /*9da0*/  BSYNC B1 ;  /* 0x0000000000017941 */ /* 0x000fea0003800000 */
.L_x_245:
        /* <DEDUP_REMOVED lines=9> */
.L_x_248:
[----:B------:R-:W-:Y:S05]  /*9e40*/  BSYNC B1 ;  /* 0x0000000000017941 */ /* 0x000fea0003800000 */
.L_x_247:
        /* <DEDUP_REMOVED lines=9> */
.L_x_250:
[----:B------:R-:W-:Y:S05]  /*9ee0*/  BSYNC B1 ;  /* 0x0000000000017941 */ /* 0x000fea0003800000 */
.L_x_249:
        /* <DEDUP_REMOVED lines=10> */
.L_x_252:
[----:B------:R-:W-:Y:S05]  /*9f90*/  BSYNC B1 ;  /* 0x0000000000017941 */ /* 0x000fea0003800000 */
.L_x_251:
        /* <DEDUP_REMOVED lines=10> */
.L_x_254:
[----:B------:R-:W-:Y:S05]  /*a040*/  BSYNC B1 ;  /* 0x0000000000017941 */ /* 0x000fea0003800000 */
.L_x_253:
        /* <DEDUP_REMOVED lines=9> */
.L_x_256:
[----:B------:R-:W-:Y:S05]  /*a0e0*/  BSYNC B1 ;  /* 0x0000000000017941 */ /* 0x000fea0003800000 */
.L_x_255:
        /* <DEDUP_REMOVED lines=9> */
.L_x_258:
[----:B------:R-:W-:Y:S05]  /*a180*/  BSYNC B1 ;  /* 0x0000000000017941 */ /* 0x000fea0003800000 */
.L_x_257:
        /* <DEDUP_REMOVED lines=10> */
.L_x_260:
[----:B------:R-:W-:Y:S05]  /*a230*/  BSYNC B1 ;  /* 0x0000000000017941 */ /* 0x000fea0003800000 */
.L_x_259:
        /* <DEDUP_REMOVED lines=10> */
.L_x_262:
[----:B------:R-:W-:Y:S05]  /*a2e0*/  BSYNC B1 ;  /* 0x0000000000017941 */ /* 0x000fea0003800000 */
.L_x_261:
        /* <DEDUP_REMOVED lines=9> */
.L_x_264:
[----:B------:R-:W-:Y:S05]  /*a380*/  BSYNC B1 ;  /* 0x0000000000017941 */ /* 0x000fea0003800000 */
.L_x_263:
        /* <DEDUP_REMOVED lines=9> */
.L_x_266:
[----:B------:R-:W-:Y:S05]  /*a420*/  BSYNC B1 ;  /* 0x0000000000017941 */ /* 0x000fea0003800000 */
.L_x_265:
        /* <DEDUP_REMOVED lines=10> */
.L_x_268:
[----:B------:R-:W-:Y:S05]  /*a4d0*/  BSYNC B1 ;  /* 0x0000000000017941 */ /* 0x000fea0003800000 */
.L_x_267:
        /* <DEDUP_REMOVED lines=10> */
.L_x_270:
[----:B------:R-:W-:Y:S05]  /*a580*/  BSYNC B1 ;  /* 0x0000000000017941 */ /* 0x000fea0003800000 */
.L_x_269:
        /* <DEDUP_REMOVED lines=9> */
.L_x_272:
[----:B------:R-:W-:Y:S05]  /*a620*/  BSYNC B1 ;  /* 0x0000000000017941 */ /* 0x000fea0003800000 */
.L_x_271:
        /* <DEDUP_REMOVED lines=9> */
.L_x_274:
[----:B------:R-:W-:Y:S05]  /*a6c0*/  BSYNC B1 ;  /* 0x0000000000017941 */ /* 0x000fea0003800000 */
.L_x_273:
        /* <DEDUP_REMOVED lines=10> */
.L_x_276:
[----:B------:R-:W-:Y:S05]  /*a770*/  BSYNC B1 ;  /* 0x0000000000017941 */ /* 0x000fea0003800000 */
.L_x_275:
        /* <DEDUP_REMOVED lines=10> */
.L_x_278:
[----:B------:R-:W-:Y:S05]  /*a820*/  BSYNC B1 ;  /* 0x0000000000017941 */ /* 0x000fea0003800000 */
.L_x_277:
        /* <DEDUP_REMOVED lines=9> */
.L_x_280:
[----:B------:R-:W-:Y:S05]  /*a8c0*/  BSYNC B1 ;  /* 0x0000000000017941 */ /* 0x000fea0003800000 */
.L_x_279:
        /* <DEDUP_REMOVED lines=9> */
.L_x_282:
[----:B------:R-:W-:Y:S05]  /*a960*/  BSYNC B1 ;  /* 0x0000000000017941 */ /* 0x000fea0003800000 */
.L_x_281:
        /* <DEDUP_REMOVED lines=10> */
.L_x_284:
[----:B------:R-:W-:Y:S05]  /*aa10*/  BSYNC B1 ;  /* 0x0000000000017941 */ /* 0x000fea0003800000 */
.L_x_283:
        /* <DEDUP_REMOVED lines=10> */
.L_x_286:
[----:B------:R-:W-:Y:S05]  /*aac0*/  BSYNC B1 ;  /* 0x0000000000017941 */ /* 0x000fea0003800000 */
.L_x_285:
        /* <DEDUP_REMOVED lines=9> */
.L_x_288:
[----:B------:R-:W-:Y:S05]  /*ab60*/  BSYNC B1 ;  /* 0x0000000000017941 */ /* 0x000fea0003800000 */
.L_x_287:
        /* <DEDUP_REMOVED lines=9> */
.L_x_290:
[----:B------:R-:W-:Y:S05]  /*ac00*/  BSYNC B1 ;  /* 0x0000000000017941 */ /* 0x000fea0003800000 */
.L_x_289:
        /* <DEDUP_REMOVED lines=10> */
.L_x_292:
[----:B------:R-:W-:Y:S05]  /*acb0*/  BSYNC B1 ;  /* 0x0000000000017941 */ /* 0x000fea0003800000 */
.L_x_291:
        /* <DEDUP_REMOVED lines=10> */
.L_x_294:
[----:B------:R-:W-:Y:S05]  /*ad60*/  BSYNC B1 ;  /* 0x0000000000017941 */ /* 0x000fea0003800000 */
.L_x_293:
        /* <DEDUP_REMOVED lines=9> */
.L_x_296:
[----:B------:R-:W-:Y:S05]  /*ae00*/  BSYNC B1 ;  /* 0x0000000000017941 */ /* 0x000fea0003800000 */
.L_x_295:
[----:B-----5:R-:W-:Y:S01]  /*ae10*/  LOP3.LUT R0, R18, 0xffffe000, RZ, 0xc0, !PT ;  /* 0xffffe00012007812 */ /* 0x020fe200078ec0ff */
[----:B0-----:R-:W-:Y:S01]  /*ae20*/  @P1 IMAD.MOV.U32 R4, RZ, RZ, R10 ;  /* 0x000000ffff041224 */ /* 0x001fe200078e000a */
[----:B------:R-:W-:Y:S01]  /*ae30*/  ISETP.GT.AND P0, PT, R2, 0x8, P0 ;  /* 0x000000080200780c */ /* 0x000fe20000704270 */
[----:B------:R-:W-:Y:S01]  /*ae40*/  @P1 IMAD.MOV.U32 R5, RZ, RZ, R11 ;  /* 0x000000ffff051224 */ /* 0x000fe200078e000b */
[----:B------:R-:W-:Y:S01]  /*ae50*/  BSSY B1, `(.L_x_297) ;  /* 0x0000007000017945 */ /* 0x000fe20003800000 */
[----:B------:R-:W-:-:S04]  /*ae60*/  FMUL R3, R0, R19 ;  /* 0x0000001300037220 */ /* 0x000fc80000400000 */
[----:B------:R-:W-:-:S05]  /*ae70*/  FFMA R3, R150, R22, R3 ;  /* 0x0000001696037223 */ /* 0x000fca0000000003 */
[----:B------:R-:W-:-:S05]  /*ae80*/  F2FP.TF32.F32.PACK_B R3, R3 ;  /* 0x00000003ff03723e */ /* 0x000fca00024050ff */
[----:B------:R0:W-:Y:S01]  /*ae90*/  @P1 STG.E desc[UR54][R4.64+0x3e0], R3 ;  /* 0x0003e00304001986 */ /* 0x0001e2000c101936 */
[----:B------:R-:W-:Y:S05]  /*aea0*/  @!P0 BRA `(.L_x_298) ;  /* 0x0000000000048947 */ /* 0x000fea0003800000 */
[----:B------:R0:W5:Y:S02]  /*aeb0*/  LDG.E.LTC128B R18, desc[UR54][R8.64+0x3e4] ;  /* 0x0003e43608127981 */ /* 0x000164000c1e1920 */
.L_x_298:
[----:B------:R-:W-:Y:S05]  /*aec0*/  BSYNC B1 ;  /* 0x0000000000017941 */ /* 0x000fea0003800000 */
.L_x_297:
[----:B------:R-:W-:Y:S05]  /*aed0*/  @!P0 BRA `(.L_x_299) ;  /* 0x0000002400408947 */ /* 0x000fea0003800000 */
[----:B-----5:R-:W-:-:S05]  /*aee0*/  LOP3.LUT R18, R18, 0xffffe000, RZ, 0xc0, !PT ;  /* 0xffffe00012127812 */ /* 0x020fca00078ec0ff */
[----:B------:R-:W-:-:S04]  /*aef0*/  FMUL R18, R18, R19 ;  /* 0x0000001312127220 */ /* 0x000fc80000400000 */
[----:B------:R-:W-:-:S05]  /*af00*/  FFMA R151, R151, R22, R18 ;  /* 0x0000001697977223 */ /* 0x000fca0000000012 */
[----:B------:R-:W-:-:S05]  /*af10*/  F2FP.TF32.F32.PACK_B R151, R151 ;  /* 0x00000097ff97723e */ /* 0x000fca00024050ff */
[----:B------:R0:W-:Y:S01]  /*af20*/  STG.E desc[UR54][R10.64+0x3e4], R151 ;  /* 0x0003e4970a007986 */ /* 0x0001e2000c101936 */
[----:B------:R-:W-:Y:S05]  /*af30*/  BRA `(.L_x_299) ;  /* 0x0000002400287947 */ /* 0x000fea0003800000 */
.L_x_46:
[----:B------:R-:W-:Y:S01]  /*af40*/  ISETP.GT.AND P3, PT, R0, 0x1, PT ;  /* 0x000000010000780c */ /* 0x000fe20003f64270 */
[----:B------:R-:W-:Y:S01]  /*af50*/  ULDC.64 UR4, c[0x0][0x5c0] ;  /* 0x0001700000047ab9 */ /* 0x000fe20000000a00 */
[-C--:B------:R-:W-:Y:S01]  /*af60*/  FMUL R3, R24, R22.reuse ;  /* 0x0000001618037220 */ /* 0x080fe20000400000 */
[----:B------:R-:W-:Y:S01]  /*af70*/  LEA R4, P1, R154, UR4, 0x2 ;  /* 0x000000049a047c11 */ /* 0x000fe2000f8210ff */
[-C--:B------:R-:W-:Y:S01]  /*af80*/  FMUL R25, R25, R22.reuse ;  /* 0x0000001619197220 */ /* 0x080fe20000400000 */
[----:B------:R-:W-:Y:S01]  /*af90*/  ISETP.GT.AND P0, PT, R2, RZ, P3 ;  /* 0x000000ff0200720c */ /* 0x000fe20001f04270 */
[-C--:B------:R-:W-:Y:S01]  /*afa0*/  FMUL R9, R26, R22.reuse ;  /* 0x000000161a097220 */ /* 0x080fe20000400000 */
[----:B------:R-:W-:Y:S01]  /*afb0*/  ISETP.GT.AND P2, PT, R2, 0x8, P2 ;  /* 0x000000080200780c */ /* 0x000fe20001744270 */
[-C--:B------:R-:W-:Y:S01]  /*afc0*/  FMUL R27, R27, R22.reuse ;  /* 0x000000161b1b7220 */ /* 0x080fe20000400000 */
[----:B------:R-:W-:Y:S01]  /*afd0*/  LEA.HI.X R5, R154, UR5, R175, 0x2, P1 ;  /* 0x000000059a057c11 */ /* 0x000fe200088f14af */
[-C--:B------:R-:W-:Y:S01]  /*afe0*/  FMUL R29, R29, R22.reuse ;  /* 0x000000161d1d7220 */ /* 0x080fe20000400000 */
[----:B------:R-:W-:Y:S01]  /*aff0*/  F2FP.TF32.F32.PACK_B R3, R3 ;  /* 0x00000003ff03723e */ /* 0x000fe200024050ff */
[-C--:B------:R-:W-:Y:S01]  /*b000*/  FMUL R31, R31, R22.reuse ;  /* 0x000000161f1f7220 */ /* 0x080fe20000400000 */
[C---:B------:R-:W-:Y:S01]  /*b010*/  SHF.L.U64.HI R11, R10.reuse, 0x5, R11 ;  /* 0x000000050a0b7819 */ /* 0x040fe2000001020b */
[----:B------:R-:W-:Y:S01]  /*b020*/  FMUL R33, R33, R22 ;  /* 0x0000001621217220 */ /* 0x000fe20000400000 */
[----:B------:R-:W-:Y:S01]  /*b030*/  LEA R6, P1, R10, R4, 0x5 ;  /* 0x000000040a067211 */ /* 0x000fe200078228ff */
[----:B------:R0:W-:Y:S01]  /*b040*/  @P4 STG.E desc[UR54][R4.64], R3 ;  /* 0x0000000304004986 */ /* 0x0001e2000c101936 */
[----:B------:R-:W-:Y:S01]  /*b050*/  F2FP.TF32.F32.PACK_B R25, R25 ;  /* 0x00000019ff19723e */ /* 0x000fe200024050ff */
[-C--:B------:R-:W-:Y:S01]  /*b060*/  FMUL R35, R35, R22.reuse ;  /* 0x0000001623237220 */ /* 0x080fe20000400000 */
[----:B------:R-:W-:Y:S01]  /*b070*/  F2FP.TF32.F32.PACK_B R9, R9 ;  /* 0x00000009ff09723e */ /* 0x000fe200024050ff */
[----:B------:R-:W-:Y:S01]  /*b080*/  IMAD.X R7, R11, 0x1, R5, P1 ;  /* 0x000000010b077824 */ /* 0x000fe200008e0605 */
[C---:B------:R-:W-:Y:S01]  /*b090*/  ISETP.GT.AND P4, PT, R0.reuse, 0x8, PT ;  /* 0x000000080000780c */ /* 0x040fe20003f84270 */
[----:B------:R-:W-:Y:S01]  /*b0a0*/  @P0 STG.E desc[UR54][R4.64+0x4], R25 ;  /* 0x0000041904000986 */ /* 0x000fe2000c101936 */
[----:B------:R-:W-:Y:S01]  /*b0b0*/  ISETP.GT.AND P0, PT, R0, 0x9, PT ;  /* 0x000000090000780c */ /* 0x000fe20003f04270 */
[-C--:B------:R-:W-:Y:S01]  /*b0c0*/  FMUL R11, R34, R22.reuse ;  /* 0x00000016220b7220 */ /* 0x080fe20000400000 */
[C---:B------:R-:W-:Y:S01]  /*b0d0*/  ISETP.GT.AND P3, PT, R2.reuse, 0x8, P3 ;  /* 0x000000080200780c */ /* 0x040fe20001f64270 */
[----:B------:R1:W-:Y:S01]  /*b0e0*/  @P2 STG.E desc[UR54][R6.64], R9 ;  /* 0x0000000906002986 */ /* 0x0003e2000c101936 */
[----:B------:R-:W-:Y:S01]  /*b0f0*/  ISETP.GT.AND P1, PT, R2, RZ, P4 ;  /* 0x000000ff0200720c */ /* 0x000fe20002724270 */
[-C--:B0-----:R-:W-:Y:S01]  /*b100*/  FMUL R3, R28, R22.reuse ;  /* 0x000000161c037220 */ /* 0x081fe20000400000 */
[C---:B------:R-:W-:Y:S01]  /*b110*/  ISETP.GT.AND P2, PT, R2.reuse, RZ, P0 ;  /* 0x000000ff0200720c */ /* 0x040fe20000744270 */
[-C--:B------:R-:W-:Y:S01]  /*b120*/  FMUL R37, R37, R22.reuse ;  /* 0x0000001625257220 */ /* 0x080fe20000400000 */
[----:B------:R-:W-:Y:S01]  /*b130*/  ISETP.GT.AND P4, PT, R2, 0x8, P4 ;  /* 0x000000080200780c */ /* 0x000fe20002784270 */
[-C--:B------:R-:W-:Y:S01]  /*b140*/  FMUL R39, R39, R22.reuse ;  /* 0x0000001627277220 */ /* 0x080fe20000400000 */
[----:B------:R-:W-:Y:S01]  /*b150*/  F2FP.TF32.F32.PACK_B R27, R27 ;  /* 0x0000001bff1b723e */ /* 0x000fe200024050ff */
[-C--:B------:R-:W-:Y:S01]  /*b160*/  FMUL R41, R41, R22.reuse ;  /* 0x0000001629297220 */ /* 0x080fe20000400000 */
[----:B------:R-:W-:Y:S01]  /*b170*/  F2FP.TF32.F32.PACK_B R3, R3 ;  /* 0x00000003ff03723e */ /* 0x000fe200024050ff */
[-C--:B------:R-:W-:Y:S01]  /*b180*/  FMUL R43, R43, R22.reuse ;  /* 0x000000162b2b7220 */ /* 0x080fe20000400000 */
[----:B------:R-:W-:Y:S01]  /*b190*/  F2FP.TF32.F32.PACK_B R29, R29 ;  /* 0x0000001dff1d723e */ /* 0x000fe200024050ff */
[-C--:B-1----:R-:W-:Y:S01]  /*b1a0*/  FMUL R9, R30, R22.reuse ;  /* 0x000000161e097220 */ /* 0x082fe20000400000 */
[----:B------:R-:W-:Y:S01]  /*b1b0*/  @P3 STG.E desc[UR54][R6.64+0x4], R27 ;  /* 0x0000041b06003986 */ /* 0x000fe2000c101936 */
[----:B------:R-:W-:Y:S01]  /*b1c0*/  ISETP.GT.AND P3, PT, R0, 0x11, PT ;  /* 0x000000110000780c */ /* 0x000fe20003f64270 */
[-C--:B------:R-:W-:Y:S01]  /*b1d0*/  FMUL R45, R45, R22.reuse ;  /* 0x000000162d2d7220 */ /* 0x080fe20000400000 */
[----:B------:R-:W-:Y:S01]  /*b1e0*/  ISETP.GT.AND P0, PT, R2, 0x8, P0 ;  /* 0x000000080200780c */ /* 0x000fe20000704270 */
[----:B------:R0:W-:Y:S01]  /*b1f0*/  @P1 STG.E desc[UR54][R4.64+0x20], R3 ;  /* 0x0000200304001986 */ /* 0x0001e2000c101936 */
[----:B------:R-:W-:Y:S01]  /*b200*/  F2FP.TF32.F32.PACK_B R9, R9 ;  /* 0x00000009ff09723e */ /* 0x000fe200024050ff */
[-C--:B------:R-:W-:Y:S01]  /*b210*/  FMUL R47, R47, R22.reuse ;  /* 0x000000162f2f7220 */ /* 0x080fe20000400000 */
[----:B------:R-:W-:Y:S01]  /*b220*/  F2FP.TF32.F32.PACK_B R31, R31 ;  /* 0x0000001fff1f723e */ /* 0x000fe200024050ff */
[----:B------:R-:W-:Y:S01]  /*b230*/  @P2 STG.E desc[UR54][R4.64+0x24], R29 ;  /* 0x0000241d04002986 */ /* 0x000fe2000c101936 */
[----:B------:R-:W-:Y:S01]  /*b240*/  ISETP.GT.AND P2, PT, R0, 0x10, PT ;  /* 0x000000100000780c */ /* 0x000fe20003f44270 */
[-C--:B------:R-:W-:Y:S01]  /*b250*/  FMUL R49, R49, R22.reuse ;  /* 0x0000001631317220 */ /* 0x080fe20000400000 */
[----:B------:R-:W-:Y:S01]  /*b260*/  F2FP.TF32.F32.PACK_B R33, R33 ;  /* 0x00000021ff21723e */ /* 0x000fe200024050ff */
[----:B------:R1:W-:Y:S01]  /*b270*/  @P4 STG.E desc[UR54][R6.64+0x20], R9 ;  /* 0x0000200906004986 */ /* 0x0003e2000c101936 */
[C---:B------:R-:W-:Y:S01]  /*b280*/  ISETP.GT.AND P1, PT, R2.reuse, RZ, P2 ;  /* 0x000000ff0200720c */ /* 0x040fe20001724270 */
[-C--:B------:R-:W-:Y:S01]  /*b290*/  FMUL R51, R51, R22.reuse ;  /* 0x0000001633337220 */ /* 0x080fe20000400000 */
[----:B------:R-:W-:Y:S01]  /*b2a0*/  ISETP.GT.AND P4, PT, R2, RZ, P3 ;  /* 0x000000ff0200720c */ /* 0x000fe20001f84270 */
[-C--:B0-----:R-:W-:Y:S01]  /*b2b0*/  FMUL R3, R32, R22.reuse ;  /* 0x0000001620037220 */ /* 0x081fe20000400000 */
[----:B------:R-:W-:Y:S01]  /*b2c0*/  ISETP.GT.AND P2, PT, R2, 0x8, P2 ;  /* 0x000000080200780c */ /* 0x000fe20001744270 */
[----:B------:R-:W-:Y:S01]  /*b2d0*/  @P0 STG.E desc[UR54][R6.64+0x24], R31 ;  /* 0x0000241f06000986 */ /* 0x000fe2000c101936 */
[----:B------:R-:W-:Y:S01]  /*b2e0*/  F2FP.TF32.F32.PACK_B R11, R11 ;  /* 0x0000000bff0b723e */ /* 0x000fe200024050ff */
[-C--:B------:R-:W-:Y:S01]  /*b2f0*/  FMUL R53, R53, R22.reuse ;  /* 0x0000001635357220 */ /* 0x080fe20000400000 */
[----:B------:R-:W-:Y:S01]  /*b300*/  F2FP.TF32.F32.PACK_B R3, R3 ;  /* 0x00000003ff03723e */ /* 0x000fe200024050ff */
[-C--:B------:R-:W-:Y:S01]  /*b310*/  FMUL R55, R55, R22.reuse ;  /* 0x0000001637377220 */ /* 0x080fe20000400000 */
[----:B------:R-:W-:Y:S01]  /*b320*/  ISETP.GT.AND P0, PT, R0, 0x19, PT ;  /* 0x000000190000780c */ /* 0x000fe20003f04270 */
[-C--:B-1----:R-:W-:Y:S01]  /*b330*/  FMUL R9, R38, R22.reuse ;  /* 0x0000001626097220 */ /* 0x082fe20000400000 */
        /* <DEDUP_REMOVED lines=16> */
[----:B------:R-:W-:Y:S01]  /*b440*/  ISETP.GT.AND P3, PT, R0, 0x21, PT ;  /* 0x000000210000780c */ /* 0x000fe20003f64270 */
[-C--:B------:R-:W-:Y:S01]  /*b450*/  FMUL R63, R63, R22.reuse ;  /* 0x000000163f3f7220 */ /* 0x080fe20000400000 */
[----:B------:R-:W-:Y:S01]  /*b460*/  F2FP.TF32.F32.PACK_B R3, R3 ;  /* 0x00000003ff03723e */ /* 0x000fe200024050ff */
[-C--:B------:R-:W-:Y:S01]  /*b470*/  FMUL R65, R65, R22.reuse ;  /* 0x0000001641417220 */ /* 0x080fe20000400000 */
[----:B------:R-:W-:Y:S01]  /*b480*/  ISETP.GT.AND P0, PT, R2, 0x8, P0 ;  /* 0x000000080200780c */ /* 0x000fe20000704270 */
[-C--:B-1----:R-:W-:Y:S01]  /*b490*/  FMUL R11, R42, R22.reuse ;  /* 0x000000162a0b7220 */ /* 0x082fe20000400000 */
[----:B------:R-:W-:Y:S01]  /*b4a0*/  F2FP.TF32.F32.PACK_B R39, R39 ;  /* 0x00000027ff27723e */ /* 0x000fe200024050ff */
        /* <DEDUP_REMOVED lines=145> */
[C---:B------:R-:W-:Y:S01]  /*bdc0*/  ISETP.GT.AND P2, PT, R2.reuse, 0x8, P2 ;  /* 0x000000080200780c */ /* 0x040fe20001744270 */
[----:B------:R-:W-:Y:S01]  /*bdd0*/  @P0 STG.E desc[UR54][R6.64+0x124], R63 ;  /* 0x0001243f06000986 */ /* 0x000fe2000c101936 */
[----:B------:R-:W-:Y:S01]  /*bde0*/  ISETP.GT.AND P3, PT, R2, 0x8, P3 ;  /* 0x000000080200780c */ /* 0x000fe20001f64270 */
[-C--:B------:R-:W-:Y:S01]  /*bdf0*/  FMUL R133, R133, R22.reuse ;  /* 0x0000001685857220 */ /* 0x080fe20000400000 */
[----:B------:R-:W-:Y:S01]  /*be00*/  F2FP.TF32.F32.PACK_B R3, R3 ;  /* 0x00000003ff03723e */ /* 0x000fe200024050ff */
[-C--:B------:R-:W-:Y:S01]  /*be10*/  FMUL R135, R135, R22.reuse ;  /* 0x0000001687877220 */ /* 0x080fe20000400000 */
[----:B------:R-:W-:Y:S01]  /*be20*/  ISETP.GT.AND P0, PT, R0, 0x59, PT ;  /* 0x000000590000780c */ /* 0x000fe20003f04270 */
        /* <DEDUP_REMOVED lines=25> */
[C---:B------:R-:W-:Y:S01]  /*bfc0*/  ISETP.GT.AND P1, PT, R2.reuse, RZ, P3 ;  /* 0x000000ff0200720c */ /* 0x040fe20001f24270 */
[-C--:B------:R-:W-:Y:S01]  /*bfd0*/  FMUL R147, R147, R22.reuse ;  /* 0x0000001693937220 */ /* 0x080fe20000400000 */
[----:B------:R-:W-:Y:S01]  /*bfe0*/  ISETP.GT.AND P3, PT, R2, 0x8, P3 ;  /* 0x000000080200780c */ /* 0x000fe20001f64270 */
[----:B------:R-:W-:Y:S01]  /*bff0*/  @P2 STG.E desc[UR54][R4.64+0x164], R69 ;  /* 0x0001644504002986 */ /* 0x000fe2000c101936 */
[----:B------:R-:W-:Y:S01]  /*c000*/  ISETP.GT.AND P2, PT, R0, 0x61, PT ;  /* 0x000000610000780c */ /* 0x000fe20003f44270 */
[-C--:B------:R-:W-:Y:S01]  /*c010*/  FMUL R149, R149, R22.reuse ;  /* 0x0000001695957220 */ /* 0x080fe20000400000 */
[----:B------:R-:W-:Y:S01]  /*c020*/  F2FP.TF32.F32.PACK_B R11, R11 ;  /* 0x0000000bff0b723e */ /* 0x000fe200024050ff */
[----:B------:R1:W-:Y:S01]  /*c030*/  @P4 STG.E desc[UR54][R6.64+0x160], R9 ;  /* 0x0001600906004986 */ /* 0x0003e2000c101936 */
[C---:B------:R-:W-:Y:S01]  /*c040*/  ISETP.GT.AND P4, PT, R2.reuse, RZ, P2 ;  /* 0x000000ff0200720c */ /* 0x040fe20001784270 */
[-C--:B------:R-:W-:Y:S01]  /*c050*/  FMUL R151, R151, R22.reuse ;  /* 0x0000001697977220 */ /* 0x080fe20000400000 */
[----:B------:R-:W-:Y:S01]  /*c060*/  ISETP.GT.AND P2, PT, R2, 0x8, P2 ;  /* 0x000000080200780c */ /* 0x000fe20001744270 */
[----:B0-----:R-:W-:Y:S01]  /*c070*/  FMUL R3, R72, R22 ;  /* 0x0000001648037220 */ /* 0x001fe20000400000 */
[----:B------:R-:W-:Y:S01]  /*c080*/  @P0 STG.E desc[UR54][R6.64+0x164], R71 ;  /* 0x0001644706000986 */ /* 0x000fe2000c101936 */
[----:B------:R-:W-:-:S02]  /*c090*/  ISETP.GT.AND P0, PT, R0, 0x69, PT ;  /* 0x000000690000780c */ /* 0x000fc40003f04270 */
[----:B------:R-:W-:Y:S02]  /*c0a0*/  F2FP.TF32.F32.PACK_B R89, R89 ;  /* 0x00000059ff59723e */ /* 0x000fe400024050ff */
[----:B------:R-:W-:Y:S01]  /*c0b0*/  F2FP.TF32.F32.PACK_B R3, R3 ;  /* 0x00000003ff03723e */ /* 0x000fe200024050ff */
[----:B-1----:R-:W-:Y:S01]  /*c0c0*/  FMUL R9, R78, R22 ;  /* 0x000000164e097220 */ /* 0x002fe20000400000 */
[----:B------:R-:W-:-:S03]  /*c0d0*/  F2FP.TF32.F32.PACK_B R91, R91 ;  /* 0x0000005bff5b723e */ /* 0x000fc600024050ff */
[----:B------:R0:W-:Y:S01]  /*c0e0*/  @P1 STG.E desc[UR54][R4.64+0x180], R3 ;  /* 0x0001800304001986 */ /* 0x0001e2000c101936 */
[----:B------:R-:W-:Y:S02]  /*c0f0*/  ISETP.GT.AND P1, PT, R0, 0x68, PT ;  /* 0x000000680000780c */ /* 0x000fe40003f24270 */
[----:B------:R-:W-:Y:S01]  /*c100*/  F2FP.TF32.F32.PACK_B R9, R9 ;  /* 0x00000009ff09723e */ /* 0x000fe200024050ff */
[----:B------:R-:W-:Y:S01]  /*c110*/  @P4 STG.E desc[UR54][R4.64+0x184], R73 ;  /* 0x0001844904004986 */ /* 0x000fe2000c101936 */
[C---:B------:R-:W-:Y:S02]  /*c120*/  ISETP.GT.AND P4, PT, R2.reuse, RZ, P1 ;  /* 0x000000ff0200720c */ /* 0x040fe40000f84270 */
[C---:B------:R-:W-:Y:S01]  /*c130*/  ISETP.GT.AND P1, PT, R2.reuse, 0x8, P1 ;  /* 0x000000080200780c */ /* 0x040fe20000f24270 */
[----:B------:R1:W-:Y:S01]  /*c140*/  @P3 STG.E desc[UR54][R6.64+0x180], R11 ;  /* 0x0001800b06003986 */ /* 0x0003e2000c101936 */
[----:B------:R-:W-:Y:S02]  /*c150*/  ISETP.GT.AND P3, PT, R2, RZ, P0 ;  /* 0x000000ff0200720c */ /* 0x000fe40000764270 */
[----:B------:R-:W-:Y:S01]  /*c160*/  F2FP.TF32.F32.PACK_B R93, R93 ;  /* 0x0000005dff5d723e */ /* 0x000fe200024050ff */
        /* <DEDUP_REMOVED lines=8> */
[C---:B------:R-:W-:Y:S02]  /*c1f0*/  ISETP.GT.AND P4, PT, R2.reuse, RZ, P2 ;  /* 0x000000ff0200720c */ /* 0x040fe40001784270 */
[C---:B------:R-:W-:Y:S01]  /*c200*/  ISETP.GT.AND P2, PT, R2.reuse, 0x8, P2 ;  /* 0x000000080200780c */ /* 0x040fe20001744270 */
[----:B------:R-:W-:Y:S01]  /*c210*/  @P3 STG.E desc[UR54][R4.64+0x1a4], R77 ;  /* 0x0001a44d04003986 */ /* 0x000fe2000c101936 */
[----:B------:R-:W-:Y:S02]  /*c220*/  ISETP.GT.AND P3, PT, R2, 0x8, P0 ;  /* 0x000000080200780c */ /* 0x000fe40000764270 */
[----:B------:R-:W-:Y:S01]  /*c230*/  ISETP.GT.AND P0, PT, R0, 0x71, PT ;  /* 0x000000710000780c */ /* 0x000fe20003f04270 */
[----:B------:R1:W-:Y:S01]  /*c240*/  @P1 STG.E desc[UR54][R6.64+0x1a0], R9 ;  /* 0x0001a00906001986 */ /* 0x0003e2000c101936 */
[----:B------:R-:W-:Y:S02]  /*c250*/  F2FP.TF32.F32.PACK_B R11, R11 ;  /* 0x0000000bff0b723e */ /* 0x000fe400024050ff */
[----:B------:R-:W-:Y:S01]  /*c260*/  ISETP.GT.AND P1, PT, R2, RZ, P0 ;  /* 0x000000ff0200720c */ /* 0x000fe20000724270 */
[----:B0-----:R-:W-:Y:S01]  /*c270*/  FMUL R3, R80, R22 ;  /* 0x0000001650037220 */ /* 0x001fe20000400000 */
[----:B------:R-:W-:-:S02]  /*c280*/  F2FP.TF32.F32.PACK_B R99, R99 ;  /* 0x00000063ff63723e */ /* 0x000fc400024050ff */
[----:B------:R-:W-:Y:S02]  /*c290*/  F2FP.TF32.F32.PACK_B R101, R101 ;  /* 0x00000065ff65723e */ /* 0x000fe400024050ff */
[----:B------:R-:W-:Y:S01]  /*c2a0*/  F2FP.TF32.F32.PACK_B R3, R3 ;  /* 0x00000003ff03723e */ /* 0x000fe200024050ff */
[----:B------:R-:W-:Y:S01]  /*c2b0*/  @P3 STG.E desc[UR54][R6.64+0x1a4], R79 ;  /* 0x0001a44f06003986 */ /* 0x000fe2000c101936 */
[----:B------:R-:W-:Y:S01]  /*c2c0*/  ISETP.GT.AND P3, PT, R2, 0x8, P0 ;  /* 0x000000080200780c */ /* 0x000fe20000764270 */
[----:B-1----:R-:W-:Y:S01]  /*c2d0*/  FMUL R9, R86, R22 ;  /* 0x0000001656097220 */ /* 0x002fe20000400000 */
[C---:B------:R-:W-:Y:S01]  /*c2e0*/  ISETP.GT.AND P0, PT, R0.reuse, 0x79, PT ;  /* 0x000000790000780c */ /* 0x040fe20003f04270 */
[----:B------:R0:W-:Y:S01]  /*c2f0*/  @P4 STG.E desc[UR54][R4.64+0x1c0], R3 ;  /* 0x0001c00304004986 */ /* 0x0001e2000c101936 */
[----:B------:R-:W-:Y:S02]  /*c300*/  F2FP.TF32.F32.PACK_B R103, R103 ;  /* 0x00000067ff67723e */ /* 0x000fe400024050ff */
[----:B------:R-:W-:Y:S01]  /*c310*/  F2FP.TF32.F32.PACK_B R9, R9 ;  /* 0x00000009ff09723e */ /* 0x000fe200024050ff */
[----:B------:R-:W-:Y:S01]  /*c320*/  @P1 STG.E desc[UR54][R4.64+0x1c4], R81 ;  /* 0x0001c45104001986 */ /* 0x000fe2000c101936 */
[----:B------:R-:W-:-:S02]  /*c330*/  ISETP.GT.AND P1, PT, R0, 0x78, PT ;  /* 0x000000780000780c */ /* 0x000fc40003f24270 */
[----:B------:R-:W-:Y:S01]  /*c340*/  F2FP.TF32.F32.PACK_B R105, R105 ;  /* 0x00000069ff69723e */ /* 0x000fe200024050ff */
[----:B------:R1:W-:Y:S01]  /*c350*/  @P2 STG.E desc[UR54][R6.64+0x1c0], R11 ;  /* 0x0001c00b06002986 */ /* 0x0003e2000c101936 */
[C---:B------:R-:W-:Y:S02]  /*c360*/  ISETP.GT.AND P4, PT, R2.reuse, RZ, P1 ;  /* 0x000000ff0200720c */ /* 0x040fe40000f84270 */
[----:B------:R-:W-:Y:S01]  /*c370*/  ISETP.GT.AND P2, PT, R2, RZ, P0 ;  /* 0x000000ff0200720c */ /* 0x000fe20000744270 */
[----:B0-----:R-:W-:Y:S01]  /*c380*/  FMUL R3, R84, R22 ;  /* 0x0000001654037220 */ /* 0x001fe20000400000 */
[C---:B------:R-:W-:Y:S01]  /*c390*/  ISETP.GT.AND P1, PT, R2.reuse, 0x8, P1 ;  /* 0x000000080200780c */ /* 0x040fe20000f24270 */
[----:B------:R-:W-:Y:S01]  /*c3a0*/  @P3 STG.E desc[UR54][R6.64+0x1c4], R83 ;  /* 0x0001c45306003986 */ /* 0x000fe2000c101936 */
[----:B------:R-:W-:Y:S02]  /*c3b0*/  ISETP.GT.AND P3, PT, R2, 0x8, P0 ;  /* 0x000000080200780c */ /* 0x000fe40000764270 */
[----:B------:R-:W-:-:S02]  /*c3c0*/  F2FP.TF32.F32.PACK_B R3, R3 ;  /* 0x00000003ff03723e */ /* 0x000fc400024050ff */
[----:B------:R-:W-:Y:S01]  /*c3d0*/  ISETP.GT.AND P0, PT, R0, 0x81, PT ;  /* 0x000000810000780c */ /* 0x000fe20003f04270 */
[----:B-1----:R-:W-:Y:S01]  /*c3e0*/  FMUL R11, R90, R22 ;  /* 0x000000165a0b7220 */ /* 0x002fe20000400000 */
[----:B------:R-:W-:Y:S01]  /*c3f0*/  F2FP.TF32.F32.PACK_B R107, R107 ;  /* 0x0000006bff6b723e */ /* 0x000fe200024050ff */
[----:B------:R0:W-:Y:S01]  /*c400*/  @P4 STG.E desc[UR54][R4.64+0x1e0], R3 ;  /* 0x0001e00304004986 */ /* 0x0001e2000c101936 */
[----:B------:R-:W-:Y:S02]  /*c410*/  F2FP.TF32.F32.PACK_B R109, R109 ;  /* 0x0000006dff6d723e */ /* 0x000fe400024050ff */
[----:B------:R-:W-:Y:S01]  /*c420*/  F2FP.TF32.F32.PACK_B R11, R11 ;  /* 0x0000000bff0b723e */ /* 0x000fe200024050ff */
[----:B------:R-:W-:Y:S01]  /*c430*/  @P2 STG.E desc[UR54][R4.64+0x1e4], R85 ;  /* 0x0001e45504002986 */ /* 0x000fe2000c101936 */
[----:B------:R-:W-:Y:S02]  /*c440*/  ISETP.GT.AND P2, PT, R0, 0x80, PT ;  /* 0x000000800000780c */ /* 0x000fe40003f44270 */
[----:B------:R-:W-:Y:S01]  /*c450*/  F2FP.TF32.F32.PACK_B R111, R111 ;  /* 0x0000006fff6f723e */ /* 0x000fe200024050ff */
[----:B------:R1:W-:Y:S01]  /*c460*/  @P1 STG.E desc[UR54][R6.64+0x1e0], R9 ;  /* 0x0001e00906001986 */ /* 0x0003e2000c101936 */
[----:B------:R-:W-:-:S02]  /*c470*/  ISETP.GT.AND P4, PT, R2, RZ, P2 ;  /* 0x000000ff0200720c */ /* 0x000fc40001784270 */
[----:B------:R-:W-:Y:S01]  /*c480*/  ISETP.GT.AND P1, PT, R2, RZ, P0 ;  /* 0x000000ff0200720c */ /* 0x000fe20000724270 */
[-C--:B0-----:R-:W-:Y:S01]  /*c490*/  FMUL R3, R88, R22.reuse ;  /* 0x0000001658037220 */ /* 0x081fe20000400000 */
[C---:B------:R-:W-:Y:S01]  /*c4a0*/  ISETP.GT.AND P2, PT, R2.reuse, 0x8, P2 ;  /* 0x000000080200780c */ /* 0x040fe20001744270 */
[----:B------:R-:W-:Y:S01]  /*c4b0*/  @P3 STG.E desc[UR54][R6.64+0x1e4], R87 ;  /* 0x0001e45706003986 */ /* 0x000fe2000c101936 */
[----:B------:R-:W-:Y:S02]  /*c4c0*/  ISETP.GT.AND P3, PT, R2, 0x8, P0 ;  /* 0x000000080200780c */ /* 0x000fe40000764270 */
[----:B------:R-:W-:Y:S02]  /*c4d0*/  F2FP.TF32.F32.PACK_B R3, R3 ;  /* 0x00000003ff03723e */ /* 0x000fe400024050ff */
[----:B------:R-:W-:Y:S01]  /*c4e0*/  ISETP.GT.AND P0, PT, R0, 0x89, PT ;  /* 0x000000890000780c */ /* 0x000fe20003f04270 */
[----:B-1----:R-:W-:Y:S01]  /*c4f0*/  FMUL R9, R94, R22 ;  /* 0x000000165e097220 */ /* 0x002fe20000400000 */
[----:B------:R-:W-:Y:S01]  /*c500*/  F2FP.TF32.F32.PACK_B R113, R113 ;  /* 0x00000071ff71723e */ /* 0x000fe200024050ff */
[----:B------:R0:W-:Y:S01]  /*c510*/  @P4 STG.E desc[UR54][R4.64+0x200], R3 ;  /* 0x0002000304004986 */ /* 0x0001e2000c101936 */
[----:B------:R-:W-:-:S02]  /*c520*/  F2FP.TF32.F32.PACK_B R115, R115 ;  /* 0x00000073ff73723e */ /* 0x000fc400024050ff */
[----:B------:R-:W-:Y:S01]  /*c530*/  F2FP.TF32.F32.PACK_B R9, R9 ;  /* 0x00000009ff09723e */ /* 0x000fe200024050ff */
[----:B------:R-:W-:Y:S01]  /*c540*/  @P1 STG.E desc[UR54][R4.64+0x204], R89 ;  /* 0x0002045904001986 */ /* 0x000fe2000c101936 */
[----:B------:R-:W-:Y:S02]  /*c550*/  ISETP.GT.AND P1, PT, R0, 0x88, PT ;  /* 0x000000880000780c */ /* 0x000fe40003f24270 */
[----:B------:R-:W-:Y:S01]  /*c560*/  F2FP.TF32.F32.PACK_B R117, R117 ;  /* 0x00000075ff75723e */ /* 0x000fe200024050ff */
[----:B------:R1:W-:Y:S01]  /*c570*/  @P2 STG.E desc[UR54][R6.64+0x200], R11 ;  /* 0x0002000b06002986 */ /* 0x0003e2000c101936 */
[C---:B------:R-:W-:Y:S02]  /*c580*/  ISETP.GT.AND P4, PT, R2.reuse, RZ, P1 ;  /* 0x000000ff0200720c */ /* 0x040fe40000f84270 */
[----:B------:R-:W-:Y:S01]  /*c590*/  ISETP.GT.AND P2, PT, R2, RZ, P0 ;  /* 0x000000ff0200720c */ /* 0x000fe20000744270 */
[----:B0-----:R-:W-:Y:S01]  /*c5a0*/  FMUL R3, R92, R22 ;  /* 0x000000165c037220 */ /* 0x001fe20000400000 */
[C---:B------:R-:W-:Y:S01]  /*c5b0*/  ISETP.GT.AND P1, PT, R2.reuse, 0x8, P1 ;  /* 0x000000080200780c */ /* 0x040fe20000f24270 */
[----:B------:R-:W-:Y:S01]  /*c5c0*/  @P3 STG.E desc[UR54][R6.64+0x204], R91 ;  /* 0x0002045b06003986 */ /* 0x000fe2000c101936 */
[----:B------:R-:W-:-:S02]  /*c5d0*/  ISETP.GT.AND P3, PT, R2, 0x8, P0 ;  /* 0x000000080200780c */ /* 0x000fc40000764270 */
[----:B------:R-:W-:Y:S02]  /*c5e0*/  F2FP.TF32.F32.PACK_B R3, R3 ;  /* 0x00000003ff03723e */ /* 0x000fe400024050ff */
[----:B------:R-:W-:Y:S01]  /*c5f0*/  ISETP.GT.AND P0, PT, R0, 0x91, PT ;  /* 0x000000910000780c */ /* 0x000fe20003f04270 */
[----:B-1----:R-:W-:Y:S01]  /*c600*/  FMUL R11, R98, R22 ;  /* 0x00000016620b7220 */ /* 0x002fe20000400000 */
[----:B------:R-:W-:Y:S01]  /*c610*/  F2FP.TF32.F32.PACK_B R119, R119 ;  /* 0x00000077ff77723e */ /* 0x000fe200024050ff */
        /* <DEDUP_REMOVED lines=89> */
[----:B------:R-:W-:-:S03]  /*cbb0*/  ISETP.GT.AND P1, PT, R0, 0xb8, PT ;  /* 0x000000b80000780c */ /* 0x000fc60003f24270 */
[----:B------:R1:W-:Y:S01]  /*cbc0*/  @P2 STG.E desc[UR54][R6.64+0x2c0], R11 ;  /* 0x0002c00b06002986 */ /* 0x0003e2000c101936 */
[C---:B------:R-:W-:Y:S02]  /*cbd0*/  ISETP.GT.AND P4, PT, R2.reuse, RZ, P1 ;  /* 0x000000ff0200720c */ /* 0x040fe40000f84270 */
[----:B------:R-:W-:Y:S01]  /*cbe0*/  ISETP.GT.AND P2, PT, R2, RZ, P0 ;  /* 0x000000ff0200720c */ /* 0x000fe20000744270 */
[-C--:B0-----:R-:W-:Y:S01]  /*cbf0*/  FMUL R3, R116, R22.reuse ;  /* 0x0000001674037220 */ /* 0x081fe20000400000 */
[C---:B------:R-:W-:Y:S01]  /*cc00*/  ISETP.GT.AND P1, PT, R2.reuse, 0x8, P1 ;  /* 0x000000080200780c */ /* 0x040fe20000f24270 */
[----:B------:R-:W-:Y:S01]  /*cc10*/  @P3 STG.E desc[UR54][R6.64+0x2c4], R115 ;  /* 0x0002c47306003986 */ /* 0x000fe2000c101936 */
[----:B------:R-:W-:Y:S02]  /*cc20*/  ISETP.GT.AND P3, PT, R2, 0x8, P0 ;  /* 0x000000080200780c */ /* 0x000fe40000764270 */
[----:B------:R-:W-:Y:S02]  /*cc30*/  F2FP.TF32.F32.PACK_B R3, R3 ;  /* 0x00000003ff03723e */ /* 0x000fe400024050ff */
[----:B------:R-:W-:Y:S01]  /*cc40*/  ISETP.GT.AND P0, PT, R0, 0xc1, PT ;  /* 0x000000c10000780c */ /* 0x000fe20003f04270 */
[----:B-1----:R-:W-:-:S02]  /*cc50*/  FMUL R11, R122, R22 ;  /* 0x000000167a0b7220 */ /* 0x002fc40000400000 */
[----:B------:R0:W-:Y:S03]  /*cc60*/  @P4 STG.E desc[UR54][R4.64+0x2e0], R3 ;  /* 0x0002e00304004986 */ /* 0x0001e6000c101936 */
        /* <DEDUP_REMOVED lines=97> */
[----:B------:R0:W-:Y:S01]  /*d280*/  @P4 STG.E desc[UR54][R4.64+0x3c0], R11 ;  /* 0x0003c00b04004986 */ /* 0x0001e2000c101936 */
[----:B------:R-:W-:Y:S02]  /*d290*/  ISETP.GT.AND P4, PT, R0, 0xf8, PT ;  /* 0x000000f80000780c */ /* 0x000fe40003f84270 */
[----:B------:R-:W-:Y:S01]  /*d2a0*/  F2FP.TF32.F32.PACK_B R9, R9 ;  /* 0x00000009ff09723e */ /* 0x000fe200024050ff */
[----:B------:R-:W-:Y:S01]  /*d2b0*/  @P1 STG.E desc[UR54][R4.64+0x3c4], R145 ;  /* 0x0003c49104001986 */ /* 0x000fe2000c101936 */
[C---:B------:R-:W-:Y:S02]  /*d2c0*/  ISETP.GT.AND P1, PT, R2.reuse, RZ, P0 ;  /* 0x000000ff0200720c */ /* 0x040fe40000724270 */
[C---:B------:R-:W-:Y:S01]  /*d2d0*/  ISETP.GT.AND P0, PT, R2.reuse, 0x8, P0 ;  /* 0x000000080200780c */ /* 0x040fe20000704270 */
[----:B------:R1:W-:Y:S01]  /*d2e0*/  @P2 STG.E desc[UR54][R6.64+0x3c0], R3 ;  /* 0x0003c00306002986 */ /* 0x0003e2000c101936 */
[C---:B------:R-:W-:Y:S02]  /*d2f0*/  ISETP.GT.AND P2, PT, R2.reuse, RZ, P4 ;  /* 0x000000ff0200720c */ /* 0x040fe40002744270 */
[----:B------:R-:W-:Y:S01]  /*d300*/  ISETP.GT.AND P4, PT, R2, 0x8, P4 ;  /* 0x000000080200780c */ /* 0x000fe20002784270 */
[----:B------:R-:W-:-:S02]  /*d310*/  @P3 IMAD.MOV.U32 R2, RZ, RZ, R6 ;  /* 0x000000ffff023224 */ /* 0x000fc400078e0006 */
[----:B0-----:R-:W-:-:S05]  /*d320*/  FMUL R11, R150, R22 ;  /* 0x00000016960b7220 */ /* 0x001fca0000400000 */
[----:B------:R-:W-:Y:S01]  /*d330*/  F2FP.TF32.F32.PACK_B R11, R11 ;  /* 0x0000000bff0b723e */ /* 0x000fe200024050ff */
[----:B-1----:R-:W-:-:S05]  /*d340*/  @P3 IMAD.MOV.U32 R3, RZ, RZ, R7 ;  /* 0x000000ffff033224 */ /* 0x002fca00078e0007 */
[----:B------:R0:W-:Y:S02]  /*d350*/  @P3 STG.E desc[UR54][R2.64+0x3c4], R147 ;  /* 0x0003c49302003986 */ /* 0x0001e4000c101936 */
[----:B0-----:R-:W-:Y:S02]  /*d360*/  @P2 IMAD.MOV.U32 R2, RZ, RZ, R4 ;  /* 0x000000ffff022224 */ /* 0x001fe400078e0004 */
[----:B------:R-:W-:-:S05]  /*d370*/  @P2 IMAD.MOV.U32 R3, RZ, RZ, R5 ;  /* 0x000000ffff032224 */ /* 0x000fca00078e0005 */
[----:B------:R0:W-:Y:S04]  /*d380*/  @P2 STG.E desc[UR54][R2.64+0x3e0], R9 ;  /* 0x0003e00902002986 */ /* 0x0001e8000c101936 */
[----:B------:R1:W-:Y:S01]  /*d390*/  @P1 STG.E desc[UR54][R4.64+0x3e4], R149 ;  /* 0x0003e49504001986 */ /* 0x0003e2000c101936 */
[----:B0-----:R-:W-:Y:S02]  /*d3a0*/  @P4 IMAD.MOV.U32 R2, RZ, RZ, R6 ;  /* 0x000000ffff024224 */ /* 0x001fe400078e0006 */
[----:B------:R-:W-:-:S05]  /*d3b0*/  @P4 IMAD.MOV.U32 R3, RZ, RZ, R7 ;  /* 0x000000ffff034224 */ /* 0x000fca00078e0007 */
[----:B------:R1:W-:Y:S04]  /*d3c0*/  @P4 STG.E desc[UR54][R2.64+0x3e0], R11 ;  /* 0x0003e00b02004986 */ /* 0x0003e8000c101936 */
[----:B------:R1:W-:Y:S02]  /*d3d0*/  @P0 STG.E desc[UR54][R6.64+0x3e4], R151 ;  /* 0x0003e49706000986 */ /* 0x0003e4000c101936 */
.L_x_299:
[----:B------:R-:W-:Y:S05]  /*d3e0*/  BSYNC B0 ;  /* 0x0000000000007941 */ /* 0x000fea0003800000 */
.L_x_45:
[----:B------:R-:W2:Y:S01]  /*d3f0*/  LDL.LU R21, [R1+0x30] ;  /* 0x0000300001157983 */ /* 0x000ea20000300800 */
[----:B01----:R-:W-:Y:S01]  /*d400*/  IMAD.U32 R3, RZ, RZ, UR48 ;  /* 0x00000030ff037e24 */ /* 0x003fe2000f8e00ff */
[----:B------:R-:W-:Y:S02]  /*d410*/  ULDC.64 UR4, c[0x0][0x650] ;  /* 0x0001940000047ab9 */ /* 0x000fe40000000a00 */
[----:B------:R-:W3:Y:S01]  /*d420*/  LDL.LU R20, [R1+0x34] ;  /* 0x0000340001147983 */ /* 0x000ee20000300800 */
[----:B------:R-:W-:Y:S01]  /*d430*/  IMAD.U32 R0, RZ, RZ, UR52 ;  /* 0x00000034ff007e24 */ /* 0x000fe2000f8e00ff */
[----:B------:R0:W-:Y:S01]  /*d440*/  SYNCS.ARRIVE.TRANS64.A1T0 RZ, [R3+UR44], RZ ;  /* 0x000000ff03ff79a7 */ /* 0x0001e2000810002c */
[----:B------:R-:W-:Y:S02]  /*d450*/  IMAD.U32 R2, RZ, RZ, UR52 ;  /* 0x00000034ff027e24 */ /* 0x000fe4000f8e00ff */
[----:B------:R-:W-:Y:S02]  /*d460*/  IMAD.MOV.U32 R17, RZ, RZ, -0x1 ;  /* 0xffffffffff117424 */ /* 0x000fe400078e00ff */
[----:B-----5:R-:W-:-:S02]  /*d470*/  IMAD.MOV.U32 R18, RZ, RZ, -0x1 ;  /* 0xffffffffff127424 */ /* 0x020fc400078e00ff */
[----:B------:R-:W-:Y:S02]  /*d480*/  IMAD.MOV.U32 R16, RZ, RZ, -0x1 ;  /* 0xffffffffff107424 */ /* 0x000fe400078e00ff */
[----:B0-----:R-:W-:Y:S01]  /*d490*/  IMAD.U32 R3, RZ, RZ, UR38 ;  /* 0x00000026ff037e24 */ /* 0x001fe2000f8e00ff */
[----:B---3--:R-:W-:Y:S02]  /*d4a0*/  LEA R20, P0, R0, R20, 0x1 ;  /* 0x0000001400147211 */ /* 0x008fe400078008ff */
[----:B------:R-:W-:Y:S02]  /*d4b0*/  PRMT R0, RZ, 0x7610, R0 ;  /* 0x00007610ff007816 */ /* 0x000fe40000000000 */
[----:B--2---:R-:W-:Y:S01]  /*d4c0*/  LEA.HI.X R21, R2, R21, R3, 0x1, P0 ;  /* 0x0000001502157211 */ /* 0x004fe200000f0c03 */
[----:B------:R0:W-:Y:S01]  /*d4d0*/  STL [R1+0x34], R20 ;  /* 0x0000341401007387 */ /* 0x0001e20000100800 */
[----:B------:R-:W-:-:S03]  /*d4e0*/  ISETP.GE.U32.AND P0, PT, R20, UR4, PT ;  /* 0x0000000414007c0c */ /* 0x000fc6000bf06070 */
[----:B------:R0:W-:Y:S01]  /*d4f0*/  STL [R1+0x30], R21 ;  /* 0x0000301501007387 */ /* 0x0001e20000100800 */
[----:B------:R-:W-:-:S13]  /*d500*/  ISETP.GE.U32.AND.EX P0, PT, R21, UR5, PT, P0 ;  /* 0x0000000515007c0c */ /* 0x000fda000bf06100 */
[----:B0-----:R-:W-:Y:S05]  /*d510*/  @P0 BRA `(.L_x_300) ;  /* 0x0000000400700947 */ /* 0x001fea0003800000 */
[----:B------:R-:W0:Y:S01]  /*d520*/  S2R R14, SR_CTAID.X ;  /* 0x00000000000e7919 */ /* 0x000e220000002500 */
[----:B------:R-:W1:Y:S01]  /*d530*/  LDC.64 R8, c[0x0][0x628] ;  /* 0x00018a00ff087b82 */ /* 0x000e620000000a00 */
[----:B------:R-:W-:Y:S01]  /*d540*/  ULDC UR4, c[0x0][0x150] ;  /* 0x0000540000047ab9 */ /* 0x000fe20000000800 */
[----:B----4-:R-:W-:Y:S01]  /*d550*/  IMAD.MOV.U32 R6, RZ, RZ, R20 ;  /* 0x000000ffff067224 */ /* 0x010fe200078e0014 */
[----:B------:R-:W2:Y:S01]  /*d560*/  S2R R18, SR_CTAID.Y ;  /* 0x0000000000127919 */ /* 0x000ea20000002600 */
[----:B------:R-:W-:-:S04]  /*d570*/  IMAD.MOV.U32 R7, RZ, RZ, R21 ;  /* 0x000000ffff077224 */ /* 0x000fc800078e0015 */
[----:B------:R-:W3:Y:S08]  /*d580*/  LDC R17, c[0x0][0x144] ;  /* 0x00005100ff117b82 */ /* 0x000ef00000000800 */
[----:B------:R-:W4:Y:S08]  /*d590*/  LDC R10, c[0x0][0x630] ;  /* 0x00018c00ff0a7b82 */ /* 0x000f300000000800 */
[----:B------:R-:W2:Y:S01]  /*d5a0*/  LDC.64 R12, c[0x0][0x620] ;  /* 0x00018800ff0c7b82 */ /* 0x000ea20000000a00 */
[----:B-1----:R-:W-:-:S04]  /*d5b0*/  ISETP.NE.U32.AND P0, PT, R8, RZ, PT ;  /* 0x000000ff0800720c */ /* 0x002fc80003f05070 */
[----:B------:R-:W-:Y:S02]  /*d5c0*/  ISETP.NE.AND.EX P0, PT, R9, RZ, PT, P0 ;  /* 0x000000ff0900720c */ /* 0x000fe40003f05300 */
[----:B0-----:R-:W-:-:S05]  /*d5d0*/  I2FP.F32.U32 R0, R14 ;  /* 0x0000000e00007245 */ /* 0x001fca0000201000 */
[----:B------:R-:W-:-:S04]  /*d5e0*/  FMUL R0, R0, UR4 ;  /* 0x0000000400007c20 */ /* 0x000fc80008400000 */
[----:B------:R0:W1:Y:S02]  /*d5f0*/  F2I.U32.TRUNC.NTZ R15, R0 ;  /* 0x00000000000f7305 */ /* 0x000064000020f000 */
[----:B---34-:R-:W-:Y:S05]  /*d600*/  @!P0 BRA `(.L_x_301) ;  /* 0x0000000000288947 */ /* 0x018fea0003800000 */
[----:B0-----:R-:W0:Y:S02]  /*d610*/  LDC R0, c[0x0][0x634] ;  /* 0x00018d00ff007b82 */ /* 0x001e240000000800 */
[----:B0-----:R-:W-:-:S05]  /*d620*/  IADD3 R7, P0, R20, R0, RZ ;  /* 0x0000000014077210 */ /* 0x001fca0007f1e0ff */
        /* <DEDUP_REMOVED lines=8> */
.L_x_301:
[-CC-:B------:R-:W-:Y:S01]  /*d6b0*/  SHF.R.U64 R16, R6, R10.reuse, R7.reuse ;  /* 0x0000000a06107219 */ /* 0x180fe20000001207 */
[----:B------:R-:W3:Y:S01]  /*d6c0*/  LDC.64 R26, c[0x0][0x640] ;  /* 0x00019000ff1a7b82 */ /* 0x000ee20000000a00 */
[----:B0-----:R-:W-:Y:S01]  /*d6d0*/  SHF.R.U32.HI R0, RZ, R10, R7 ;  /* 0x0000000aff007219 */ /* 0x001fe20000011607 */
[----:B------:R-:W-:Y:S01]  /*d6e0*/  IMAD.MOV.U32 R2, RZ, RZ, R20 ;  /* 0x000000ffff027224 */ /* 0x000fe200078e0014 */
[----:B------:R-:W-:Y:S01]  /*d6f0*/  IADD3 R5, P0, RZ, -R16, RZ ;  /* 0x80000010ff057210 */ /* 0x000fe20007f1e0ff */
[----:B-1----:R-:W-:Y:S01]  /*d700*/  IMAD.MOV R15, RZ, RZ, -R15 ;  /* 0x000000ffff0f7224 */ /* 0x002fe200078e0a0f */
[----:B------:R-:W-:Y:S01]  /*d710*/  ULDC UR4, c[0x0][0x154] ;  /* 0x0000550000047ab9 */ /* 0x000fe20000000800 */
[----:B------:R-:W-:Y:S02]  /*d720*/  IMAD.MOV.U32 R7, RZ, RZ, 0x1 ;  /* 0x00000001ff077424 */ /* 0x000fe400078e00ff */
[----:B------:R-:W0:Y:S01]  /*d730*/  LDC R4, c[0x0][0x618] ;  /* 0x00018600ff047b82 */ /* 0x000e220000000800 */
[----:B------:R-:W-:-:S02]  /*d740*/  IMAD.X R3, RZ, RZ, ~R0, P0 ;  /* 0x000000ffff037224 */ /* 0x000fc400000e0e00 */
[----:B------:R-:W-:Y:S02]  /*d750*/  IMAD R20, R17, R15, R14 ;  /* 0x0000000f11147224 */ /* 0x000fe400078e020e */
[-C--:B--2---:R-:W-:Y:S02]  /*d760*/  IMAD R0, R3, R12.reuse, RZ ;  /* 0x0000000c03007224 */ /* 0x084fe400078e02ff */
[----:B------:R-:W-:Y:S01]  /*d770*/  IMAD.MOV.U32 R3, RZ, RZ, R21 ;  /* 0x000000ffff037224 */ /* 0x000fe200078e0015 */
[----:B------:R-:W1:Y:S01]  /*d780*/  LDC R6, c[0x0][0x608] ;  /* 0x00018200ff067b82 */ /* 0x000e620000000800 */
[----:B------:R-:W-:-:S04]  /*d790*/  IMAD.WIDE.U32 R2, R5, R12, R2 ;  /* 0x0000000c05027225 */ /* 0x000fc800078e0002 */
[----:B------:R-:W-:-:S03]  /*d7a0*/  IMAD R5, R5, R13, R0 ;  /* 0x0000000d05057224 */ /* 0x000fc600078e0200 */
[----:B------:R-:W2:Y:S01]  /*d7b0*/  LDC R24, c[0x0][0x658] ;  /* 0x00019600ff187b82 */ /* 0x000ea20000000800 */
[----:B------:R-:W-:Y:S01]  /*d7c0*/  I2FP.F32.U32 R0, R18 ;  /* 0x0000001200007245 */ /* 0x000fe20000201000 */
[----:B------:R-:W-:Y:S01]  /*d7d0*/  IMAD.IADD R3, R3, 0x1, R5 ;  /* 0x0000000103037824 */ /* 0x000fe200078e0205 */
[----:B---3--:R-:W-:Y:S01]  /*d7e0*/  ISETP.NE.U32.AND P0, PT, R26, RZ, PT ;  /* 0x000000ff1a00720c */ /* 0x008fe20003f05070 */
[----:B------:R-:W-:Y:S02]  /*d7f0*/  IMAD.MOV.U32 R5, RZ, RZ, -0x1 ;  /* 0xffffffffff057424 */ /* 0x000fe400078e00ff */
[----:B------:R-:W-:Y:S02]  /*d800*/  FMUL R0, R0, UR4 ;  /* 0x0000000400007c20 */ /* 0x000fe40008400000 */
[----:B------:R-:W3:Y:S01]  /*d810*/  LDC R13, c[0x0][0x148] ;  /* 0x00005200ff0d7b82 */ /* 0x000ee20000000800 */
[----:B0-----:R-:W-:Y:S01]  /*d820*/  SHF.R.U64 R10, R2, R4, R3 ;  /* 0x00000004020a7219 */ /* 0x001fe20000001203 */
[----:B------:R0:W4:Y:S01]  /*d830*/  F2I.U32.TRUNC.NTZ R12, R0 ;  /* 0x00000000000c7305 */ /* 0x000122000020f000 */
[----:B------:R-:W-:-:S02]  /*d840*/  ISETP.NE.AND.EX P0, PT, R27, RZ, PT, P0 ;  /* 0x000000ff1b00720c */ /* 0x000fc40003f05300 */
[----:B------:R-:W-:-:S03]  /*d850*/  SHF.R.U32.HI R3, RZ, R4, R3 ;  /* 0x00000004ff037219 */ /* 0x000fc60000011603 */
[----:B------:R-:W0:Y:S01]  /*d860*/  LDC R14, c[0x0][0x600] ;  /* 0x00018000ff0e7b82 */ /* 0x000e220000000800 */
[-CC-:B-1----:R-:W-:Y:S02]  /*d870*/  SHF.R.U64 R8, R10, R6.reuse, R3.reuse ;  /* 0x000000060a087219 */ /* 0x182fe40000001203 */
[----:B------:R-:W-:-:S05]  /*d880*/  SHF.R.U32.HI R3, RZ, R6, R3 ;  /* 0x00000006ff037219 */ /* 0x000fca0000011603 */
[----:B------:R-:W1:Y:S01]  /*d890*/  LDC R15, c[0x0][0x648] ;  /* 0x00019200ff0f7b82 */ /* 0x000e620000000800 */
[-CC-:B--2---:R-:W-:Y:S02]  /*d8a0*/  SHF.R.U64 R11, R8, R24.reuse, R3.reuse ;  /* 0x00000018080b7219 */ /* 0x184fe40000001203 */
[-C--:B------:R-:W-:Y:S02]  /*d8b0*/  SHF.L.U32 R5, R5, R24.reuse, RZ ;  /* 0x0000001805057219 */ /* 0x080fe400000006ff */
[-C--:B------:R-:W-:Y:S01]  /*d8c0*/  SHF.R.U32.HI R3, RZ, R24.reuse, R3 ;  /* 0x00000018ff037219 */ /* 0x080fe20000011603 */
[----:B------:R-:W-:Y:S01]  /*d8d0*/  IMAD.MOV.U32 R2, RZ, RZ, R11 ;  /* 0x000000ffff027224 */ /* 0x000fe200078e000b */
[----:B------:R-:W-:Y:S01]  /*d8e0*/  SHF.L.U32 R24, R7, R24, RZ ;  /* 0x0000001807187219 */ /* 0x000fe200000006ff */
[----:B------:R-:W2:Y:S01]  /*d8f0*/  LDC R21, c[0x0][0x638] ;  /* 0x00018e00ff157b82 */ /* 0x000ea20000000800 */
[----:B------:R-:W-:-:S07]  /*d900*/  LOP3.LUT R17, RZ, R5, RZ, 0x33, !PT ;  /* 0x00000005ff117212 */ /* 0x000fce00078e33ff */
[----:B------:R-:W0:Y:S01]  /*d910*/  LDC R23, c[0x0][0x610] ;  /* 0x00018400ff177b82 */ /* 0x000e220000000800 */
[----:B----4-:R-:W-:Y:S05]  /*d920*/  @!P0 BRA `(.L_x_302) ;  /* 0x0000000000288947 */ /* 0x010fea0003800000 */
        /* <DEDUP_REMOVED lines=10> */
.L_x_302:
[----:B------:R-:W4:Y:S01]  /*d9d0*/  LDC R4, c[0x0][0x65c] ;  /* 0x00019700ff047b82 */ /* 0x000f220000000800 */
[----:B01----:R-:W-:Y:S01]  /*d9e0*/  SHF.R.U64 R0, R2, R15, R3 ;  /* 0x0000000f02007219 */ /* 0x003fe20000001203 */
[----:B------:R-:W-:Y:S01]  /*d9f0*/  VIADD R3, R14, 0xffffffff ;  /* 0xffffffff0e037836 */ /* 0x000fe20000000000 */
[----:B------:R-:W-:Y:S01]  /*da00*/  LOP3.LUT R17, R8, R17, RZ, 0xc0, !PT ;  /* 0x0000001108117212 */ /* 0x000fe200078ec0ff */
[----:B------:R-:W-:Y:S02]  /*da10*/  IMAD.MOV R12, RZ, RZ, -R12 ;  /* 0x000000ffff0c7224 */ /* 0x000fe400078e0a0c */
[----:B------:R-:W-:Y:S01]  /*da20*/  IMAD.MOV R2, RZ, RZ, -R0 ;  /* 0x000000ffff027224 */ /* 0x000fe200078e0a00 */
[----:B------:R-:W-:Y:S01]  /*da30*/  LOP3.LUT R3, R10, R3, RZ, 0xc0, !PT ;  /* 0x000000030a037212 */ /* 0x000fe200078ec0ff */
[----:B------:R-:W-:Y:S02]  /*da40*/  IMAD R17, R24, R0, R17 ;  /* 0x0000000018117224 */ /* 0x000fe400078e0211 */
[----:B--2---:R-:W-:-:S04]  /*da50*/  IMAD R0, R2, R21, R11 ;  /* 0x0000001502007224 */ /* 0x004fc800078e020b */
[----:B------:R-:W-:Y:S01]  /*da60*/  IMAD R2, R0, R14, R3 ;  /* 0x0000000e00027224 */ /* 0x000fe200078e0203 */
[----:B----4-:R-:W-:Y:S01]  /*da70*/  ISETP.NE.AND P0, PT, R4, 0x1, PT ;  /* 0x000000010400780c */ /* 0x010fe20003f05270 */
[----:B------:R-:W-:-:S05]  /*da80*/  IMAD.MOV.U32 R4, RZ, RZ, 0x1 ;  /* 0x00000001ff047424 */ /* 0x000fca00078e00ff */
[----:B------:R-:W-:-:S07]  /*da90*/  PRMT R0, R4, 0x7610, R0 ;  /* 0x0000761004007816 */ /* 0x000fce0000000000 */
[----:B---3--:R-:W-:-:S04]  /*daa0*/  @P0 IMAD R20, R13, R12, R18 ;  /* 0x0000000c0d140224 */ /* 0x008fc800078e0212 */
[----:B------:R-:W-:-:S05]  /*dab0*/  IMAD R17, R17, R23, R20 ;  /* 0x0000001711117224 */ /* 0x000fca00078e0214 */
[----:B------:R-:W-:Y:S02]  /*dac0*/  SEL R18, R2, R17, !P0 ;  /* 0x0000001102127207 */ /* 0x000fe40004000000 */
[----:B------:R-:W-:-:S07]  /*dad0*/  SEL R17, R17, R2, !P0 ;  /* 0x0000000211117207 */ /* 0x000fce0004000000 */
.L_x_300:
[----:B------:R-:W-:Y:S01]  /*dae0*/  LOP3.LUT P0, RZ, R0, 0xff, RZ, 0xc0, !PT ;  /* 0x000000ff00ff7812 */ /* 0x000fe2000780c0ff */
[----:B------:R-:W-:-:S12]  /*daf0*/  ULOP3.LUT UR46, UR46, 0x1, URZ, 0x3c, !UPT ;  /* 0x000000012e2e7892 */ /* 0x000fd8000f8e3c3f */
[----:B------:R-:W-:Y:S05]  /*db00*/  @P0 BRA `(.L_x_303) ;  /* 0xffffff3c00040947 */ /* 0x000fea000383ffff */
[----:B------:R-:W-:Y:S05]  /*db10*/  EXIT ;  /* 0x000000000000794d */ /* 0x000fea0003800000 */
.L_x_13:
[----:B------:R-:W-:-:S08]  /*db20*/  ISETP.NE.AND P0, PT, RZ, UR4, PT ;  /* 0x00000004ff007c0c */ /* 0x000fd0000bf05270 */
[----:B012--5:R-:W0:-:S00]  /*db30*/  USETMAXREG.DEALLOC.CTAPOOL 0x28 ;  /* 0x00000028000079c8 */ /* 0x027e0000080e0500 */
[----:B------:R-:W-:Y:S05]  /*db40*/  @P0 EXIT ;  /* 0x000000000000094d */ /* 0x000fea0003800000 */
[----:B0-----:R-:W-:Y:S01]  /*db50*/  IMAD.MOV.U32 R2, RZ, RZ, 0x1 ;  /* 0x00000001ff027424 */ /* 0x001fe200078e00ff */
[----:B------:R0:W-:Y:S01]  /*db60*/  STL [R1+0x44], RZ ;  /* 0x000044ff01007387 */ /* 0x0001e20000100800 */
[----:B------:R-:W-:-:S03]  /*db70*/  LOP3.LUT P0, RZ, R4, 0xff, RZ, 0xc0, !PT ;  /* 0x000000ff04ff7812 */ /* 0x000fc6000780c0ff */
[----:B------:R0:W-:Y:S10]  /*db80*/  STL [R1+0x3c], R2 ;  /* 0x00003c0201007387 */ /* 0x0001f40000100800 */
[----:B0-----:R-:W-:Y:S05]  /*db90*/  @!P0 BRA `(.L_x_304) ;  /* 0x0000002000488947 */ /* 0x001fea0003800000 */
[----:B------:R-:W2:Y:S01]  /*dba0*/  LDL.LU R2, [R1+0x28] ;  /* 0x0000280001027983 */ /* 0x000ea20000300800 */
[----:B------:R-:W-:Y:S01]  /*dbb0*/  SHF.R.S32.HI R3, RZ, 0x1f, R0 ;  /* 0x0000001fff037819 */ /* 0x000fe20000011400 */
[----:B------:R-:W-:Y:S01]  /*dbc0*/  ULDC UR42, c[0x0][0x658] ;  /* 0x00019600002a7ab9 */ /* 0x000fe20000000800 */
[----:B------:R-:W-:Y:S01]  /*dbd0*/  LOP3.LUT P0, RZ, R0, 0x1f, RZ, 0xc0, !PT ;  /* 0x0000001f00ff7812 */ /* 0x000fe2000780c0ff */
[----:B------:R-:W-:Y:S01]  /*dbe0*/  UMOV UR4, 0xffffffff ;  /* 0xffffffff00047882 */ /* 0x000fe20000000000 */
[----:B------:R-:W-:Y:S01]  /*dbf0*/  LEA.HI R3, R3, R0, RZ, 0x7 ;  /* 0x0000000003037211 */ /* 0x000fe200078f38ff */
[----:B------:R-:W-:Y:S01]  /*dc00*/  BSSY B7, `(.L_x_304) ;  /* 0x000020b000077945 */ /* 0x000fe20003800000 */
[----:B------:R-:W-:Y:S02]  /*dc10*/  USHF.L.U32 UR4, UR4, UR42, URZ ;  /* 0x0000002a04047299 */ /* 0x000fe4000800063f */
[----:B------:R-:W-:Y:S01]  /*dc20*/  LOP3.LUT R3, R3, 0xffffff80, RZ, 0xc0, !PT ;  /* 0xffffff8003037812 */ /* 0x000fe200078ec0ff */
[----:B------:R-:W-:Y:S01]  /*dc30*/  ULDC UR39, c[0x0][0x600] ;  /* 0x0001800000277ab9 */ /* 0x000fe20000000800 */
[----:B------:R-:W-:Y:S01]  /*dc40*/  UMOV UR5, 0x1 ;  /* 0x0000000100057882 */ /* 0x000fe20000000000 */
[----:B------:R-:W-:-:S02]  /*dc50*/  UIADD3 UR44, UR37, 0x1, URZ ;  /* 0x00000001252c7890 */ /* 0x000fc4000fffe03f */
[----:B------:R-:W-:Y:S01]  /*dc60*/  IMAD.IADD R3, R0, 0x1, -R3 ;  /* 0x0000000100037824 */ /* 0x000fe200078e0a03 */
[----:B------:R-:W-:Y:S01]  /*dc70*/  ULOP3.LUT UR45, UR36, 0x2, URZ, 0xfc, !UPT ;  /* 0x00000002242d7892 */ /* 0x000fe2000f8efc3f */
[----:B------:R-:W-:Y:S01]  /*dc80*/  IMAD.MOV.U32 R0, RZ, RZ, 0x1 ;  /* 0x00000001ff007424 */ /* 0x000fe200078e00ff */
[----:B------:R-:W-:Y:S02]  /*dc90*/  UIADD3 UR39, UR39, -0x1, URZ ;  /* 0xffffffff27277890 */ /* 0x000fe4000fffe03f */
[C---:B------:R-:W-:Y:S01]  /*dca0*/  ISETP.NE.AND P1, PT, R3.reuse, RZ, PT ;  /* 0x000000ff0300720c */ /* 0x040fe20003f25270 */
[----:B------:R-:W-:Y:S01]  /*dcb0*/  USHF.L.U32 UR42, UR5, UR42, URZ ;  /* 0x0000002a052a7299 */ /* 0x000fe2000800063f */
[----:B------:R-:W-:Y:S01]  /*dcc0*/  ISETP.NE.OR P0, PT, R3, RZ, !P0 ;  /* 0x000000ff0300720c */ /* 0x000fe20004705670 */
[----:B------:R-:W-:Y:S01]  /*dcd0*/  ULOP3.LUT UR43, URZ, UR4, URZ, 0x33, !UPT ;  /* 0x000000043f2b7292 */ /* 0x000fe2000f8e333f */
[----:B------:R-:W-:Y:S01]  /*dce0*/  ULDC.64 UR40, c[0x0][0x198] ;  /* 0x0000660000287ab9 */ /* 0x000fe20000000a00 */
[----:B--2---:R-:W-:-:S08]  /*dcf0*/  LOP3.LUT R2, R2, 0xfffffffe, RZ, 0xc0, !PT ;  /* 0xfffffffe02027812 */ /* 0x004fd000078ec0ff */
[----:B------:R-:W-:-:S04]  /*dd00*/  @P1 LOP3.LUT R2, R2, 0x1, RZ, 0xfc, !PT ;  /* 0x0000000102021812 */ /* 0x000fc800078efcff */
[----:B------:R-:W-:-:S04]  /*dd10*/  LOP3.LUT R2, R2, 0xfffffffb, RZ, 0xc0, !PT ;  /* 0xfffffffb02027812 */ /* 0x000fc800078ec0ff */
[----:B------:R-:W-:-:S05]  /*dd20*/  @P0 LOP3.LUT R2, R2, 0x4, RZ, 0xfc, !PT ;  /* 0x0000000402020812 */ /* 0x000fca00078efcff */
[----:B------:R0:W-:Y:S04]  /*dd30*/  STL [R1+0x28], R2 ;  /* 0x0000280201007387 */ /* 0x0001e80000100800 */
[----:B------:R1:W-:Y:S01]  /*dd40*/  STL [R1+0x44], RZ ;  /* 0x000044ff01007387 */ /* 0x0003e20000100800 */
[----:B0-----:R-:W-:-:S05]  /*dd50*/  IMAD.MOV.U32 R2, RZ, RZ, 0x1 ;  /* 0x00000001ff027424 */ /* 0x001fca00078e00ff */
[----:B------:R1:W-:Y:S04]  /*dd60*/  STL [R1+0x3c], R2 ;  /* 0x00003c0201007387 */ /* 0x0003e80000100800 */
[----:B------:R1:W-:Y:S02]  /*dd70*/  STL.S16 [R1+0x48], R0 ;  /* 0x0000480001007387 */ /* 0x0003e40000100600 */
.L_x_318:
[----:B------:R-:W-:-:S03]  /*dd80*/  UMOV UR4, 0xffffffff ;  /* 0xffffffff00047882 */ /* 0x000fc60000000000 */
[----:B-1----:R-:W-:Y:S05]  /*dd90*/  BRA.DIV UR4, `(.L_x_305) ;  /* 0x0000003204407947 */ /* 0x002fea000b800000 */
[----:B------:R-:W-:-:S13]  /*dda0*/  ELECT P6, URZ, PT ;  /* 0x00000000003f782f */ /* 0x000fda00038c0000 */
.L_x_354:
[----:B------:R-:W-:Y:S04]  /*ddb0*/  BSSY B6, `(.L_x_306) ;  /* 0x0000170000067945 */ /* 0x000fe80003800000 */
[----:B------:R-:W-:Y:S05]  /*ddc0*/  @!P6 BRA `(.L_x_307) ;  /* 0x0000001400b8e947 */ /* 0x000fea0003800000 */
[----:B------:R-:W0:Y:S01]  /*ddd0*/  S2R R3, SR_CgaCtaId ;  /* 0x0000000000037919 */ /* 0x000e220000008800 */
[----:B-1----:R-:W-:-:S04]  /*dde0*/  MOV R0, 0x400 ;  /* 0x0000040000007802 */ /* 0x002fc80000000f00 */
[----:B0-----:R-:W-:-:S05]  /*ddf0*/  LEA R19, R3, R0, 0x18 ;  /* 0x0000000003137211 */ /* 0x001fca00078ec0ff */
[----:B------:R0:W-:Y:S01]  /*de00*/  STL [R1+0x38], R19 ;  /* 0x0000381301007387 */ /* 0x0001e20000100800 */
[----:B------:R-:W-:-:S05]  /*de10*/  VIADD R0, R19, 0x200 ;  /* 0x0000020013007836 */ /* 0x000fca0000000000 */
[----:B------:R-:W-:-:S13]  /*de20*/  LOP3.LUT P0, RZ, R0, 0x9f, RZ, 0xc0, !PT ;  /* 0x0000009f00ff7812 */ /* 0x000fda000780c0ff */
[----:B0-----:R-:W-:Y:S05]  /*de30*/  @!P0 BRA `(.L_x_308) ;  /* 0x0000000000408947 */ /* 0x001fea0003800000 */
[----:B------:R-:W-:Y:S01]  /*de40*/  MOV R2, 0x0 ;  /* 0x0000000000027802 */ /* 0x000fe20000000f00 */
[----:B------:R-:W-:Y:S01]  /*de50*/  ULDC.64 UR4, c[0x4][0x78] ;  /* 0x01001e0000047ab9 */ /* 0x000fe20000000a00 */
[----:B------:R-:W-:Y:S01]  /*de60*/  ULDC.64 UR6, c[0x4][0x8] ;  /* 0x0100020000067ab9 */ /* 0x000fe20000000a00 */
[----:B------:R-:W-:Y:S02]  /*de70*/  IMAD.U32 R4, RZ, RZ, UR4 ;  /* 0x00000004ff047e24 */ /* 0x000fe4000f8e00ff */
[----:B------:R-:W-:Y:S01]  /*de80*/  IMAD.U32 R5, RZ, RZ, UR5 ;  /* 0x00000005ff057e24 */ /* 0x000fe2000f8e00ff */
[----:B------:R-:W0:Y:S01]  /*de90*/  LDC.64 R2, c[0x4][R2] ;  /* 0x0100000002027b82 */ /* 0x000e220000000a00 */
[----:B------:R-:W-:Y:S01]  /*dea0*/  ULDC.64 UR4, c[0x4][0x80] ;  /* 0x0100200000047ab9 */ /* 0x000fe20000000a00 */
[----:B------:R-:W-:Y:S02]  /*deb0*/  IMAD.U32 R10, RZ, RZ, UR6 ;  /* 0x00000006ff0a7e24 */ /* 0x000fe4000f8e00ff */
[----:B------:R-:W-:-:S02]  /*dec0*/  IMAD.U32 R6, RZ, RZ, UR4 ;  /* 0x00000004ff067e24 */ /* 0x000fc4000f8e00ff */
[----:B------:R-:W-:Y:S02]  /*ded0*/  IMAD.U32 R7, RZ, RZ, UR5 ;  /* 0x00000005ff077e24 */ /* 0x000fe4000f8e00ff */
[----:B------:R-:W-:Y:S02]  /*dee0*/  IMAD.U32 R11, RZ, RZ, UR7 ;  /* 0x00000007ff0b7e24 */ /* 0x000fe4000f8e00ff */
[----:B------:R-:W-:Y:S02]  /*def0*/  IMAD.MOV.U32 R8, RZ, RZ, 0x70 ;  /* 0x00000070ff087424 */ /* 0x000fe400078e00ff */
[----:B------:R-:W-:Y:S02]  /*df00*/  IMAD.MOV.U32 R12, RZ, RZ, 0x1 ;  /* 0x00000001ff0c7424 */ /* 0x000fe400078e00ff */
[----:B------:R-:W-:-:S07]  /*df10*/  IMAD.MOV.U32 R13, RZ, RZ, RZ ;  /* 0x000000ffff0d7224 */ /* 0x000fce00078e00ff */
[----:B------:R-:W-:-:S07]  /*df20*/  LEPC R20, `(.L_x_308) ;  /* 0x000000001014794e */ /* 0x000fce0000000000 */
[----:B0-----:R-:W-:Y:S05]  /*df30*/  CALL.ABS.NOINC R2 ;  /* 0x0000000002007343 */ /* 0x001fea0003c00000 */
.L_x_308:
[----:B------:R-:W-:-:S05]  /*df40*/  VIADD R0, R19, 0xa200 ;  /* 0x0000a20013007836 */ /* 0x000fca0000000000 */
[----:B------:R0:W-:Y:S01]  /*df50*/  STL [R1+0x40], R0 ;  /* 0x0000400001007387 */ /* 0x0001e20000100800 */
        /* <DEDUP_REMOVED lines=18> */
.L_x_309:
[----:B------:R-:W0:Y:S02]  /*e080*/  LDC R0, c[0x0][0x28c] ;  /* 0x0000a300ff007b82 */ /* 0x000e240000000800 */
[----:B0-----:R-:W-:-:S13]  /*e090*/  ISETP.GE.AND P0, PT, R0, 0x1, PT ;  /* 0x000000010000780c */ /* 0x001fda0003f06270 */
[----:B------:R-:W-:Y:S05]  /*e0a0*/  @!P0 BRA `(.L_x_307) ;  /* 0x0000001400008947 */ /* 0x000fea0003800000 */
[----:B------:R-:W-:Y:S01]  /*e0b0*/  IMAD.SHL.U32 R0, R17, 0x40, RZ ;  /* 0x0000004011007824 */ /* 0x000fe200078e00ff */
[----:B------:R0:W5:Y:S01]  /*e0c0*/  LDL R5, [R1+0x3c] ;  /* 0x00003c0001057983 */ /* 0x0001620000100800 */
[----:B------:R-:W-:Y:S02]  /*e0d0*/  IMAD.SHL.U32 R2, R18, 0x100, RZ ;  /* 0x0000010012027824 */ /* 0x000fe400078e00ff */
[C---:B------:R-:W-:Y:S01]  /*e0e0*/  VIADD R9, R0.reuse, 0x8 ;  /* 0x0000000800097836 */ /* 0x040fe20000000000 */
[----:B------:R0:W5:Y:S01]  /*e0f0*/  LDL R6, [R1+0x44] ;  /* 0x0000440001067983 */ /* 0x0001620000100800 */
[C---:B------:R-:W-:Y:S02]  /*e100*/  VIADD R7, R0.reuse, 0x10 ;  /* 0x0000001000077836 */ /* 0x040fe40000000000 */
[----:B------:R-:W-:Y:S01]  /*e110*/  VIADD R8, R0, 0x18 ;  /* 0x0000001800087836 */ /* 0x000fe20000000000 */
[----:B------:R1:W-:Y:S01]  /*e120*/  STL [R1+0x24], R9 ;  /* 0x0000240901007387 */ /* 0x0003e20000100800 */
[----:B------:R-:W-:-:S02]  /*e130*/  IMAD.MOV.U32 R3, RZ, RZ, RZ ;  /* 0x000000ffff037224 */ /* 0x000fc400078e00ff */
[----:B------:R-:W-:Y:S01]  /*e140*/  IMAD.U32 R4, RZ, RZ, UR44 ;  /* 0x0000002cff047e24 */ /* 0x000fe2000f8e00ff */
[----:B------:R2:W-:Y:S01]  /*e150*/  STL [R1+0x20], R7 ;  /* 0x0000200701007387 */ /* 0x0005e20000100800 */
[----:B-1----:R-:W-:-:S03]  /*e160*/  VIADD R9, R0, 0x20 ;  /* 0x0000002000097836 */ /* 0x002fc60000000000 */
[----:B------:R1:W-:Y:S01]  /*e170*/  STL [R1+0x1c], R8 ;  /* 0x00001c0801007387 */ /* 0x0003e20000100800 */
[----:B--2---:R-:W-:-:S03]  /*e180*/  VIADD R7, R0, 0x28 ;  /* 0x0000002800077836 */ /* 0x004fc60000000000 */
[----:B------:R2:W-:Y:S01]  /*e190*/  STL [R1+0x18], R9 ;  /* 0x0000180901007387 */ /* 0x0005e20000100800 */
[----:B-1----:R-:W-:-:S03]  /*e1a0*/  VIADD R8, R0, 0x30 ;  /* 0x0000003000087836 */ /* 0x002fc60000000000 */
[----:B------:R1:W-:Y:S01]  /*e1b0*/  STL [R1+0x14], R7 ;  /* 0x0000140701007387 */ /* 0x0003e20000100800 */
[----:B--2---:R-:W-:-:S03]  /*e1c0*/  VIADD R9, R0, 0x38 ;  /* 0x0000003800097836 */ /* 0x004fc60000000000 */
[----:B------:R2:W-:Y:S04]  /*e1d0*/  STL [R1+0x10], R8 ;  /* 0x0000100801007387 */ /* 0x0005e80000100800 */
[----:B------:R3:W-:Y:S01]  /*e1e0*/  STL [R1+0xc], R9 ;  /* 0x00000c0901007387 */ /* 0x0007e20000100800 */
[C---:B-1----:R-:W-:Y:S02]  /*e1f0*/  VIADD R7, R2.reuse, 0x8 ;  /* 0x0000000802077836 */ /* 0x042fe40000000000 */
[----:B--2---:R-:W-:-:S03]  /*e200*/  VIADD R8, R2, 0x10 ;  /* 0x0000001002087836 */ /* 0x004fc60000000000 */
[----:B------:R1:W-:Y:S01]  /*e210*/  STL [R1+0x8], R7 ;  /* 0x0000080701007387 */ /* 0x0003e20000100800 */
[----:B---3--:R-:W-:-:S03]  /*e220*/  VIADD R9, R2, 0x18 ;  /* 0x0000001802097836 */ /* 0x008fc60000000000 */
[----:B------:R2:W-:Y:S01]  /*e230*/  STL [R1+0x4], R8 ;  /* 0x0000040801007387 */ /* 0x0005e20000100800 */
[C---:B------:R-:W-:Y:S02]  /*e240*/  VIADD R10, R2.reuse, 0x38 ;  /* 0x00000038020a7836 */ /* 0x040fe40000000000 */
[C---:B------:R-:W-:Y:S01]  /*e250*/  VIADD R11, R2.reuse, 0x40 ;  /* 0x00000040020b7836 */ /* 0x040fe20000000000 */
[----:B------:R3:W-:Y:S01]  /*e260*/  STL [R1], R9 ;  /* 0x0000000901007387 */ /* 0x0007e20000100800 */
[C---:B------:R-:W-:Y:S02]  /*e270*/  VIADD R12, R2.reuse, 0x48 ;  /* 0x00000048020c7836 */ /* 0x040fe40000000000 */
[C---:B-1----:R-:W-:Y:S02]  /*e280*/  VIADD R7, R2.reuse, 0x20 ;  /* 0x0000002002077836 */ /* 0x042fe40000000000 */
[C---:B------:R-:W-:Y:S02]  /*e290*/  VIADD R13, R2.reuse, 0x50 ;  /* 0x00000050020d7836 */ /* 0x040fe40000000000 */
[----:B--2---:R-:W-:-:S02]  /*e2a0*/  VIADD R8, R2, 0x28 ;  /* 0x0000002802087836 */ /* 0x004fc40000000000 */
[C---:B------:R-:W-:Y:S02]  /*e2b0*/  VIADD R14, R2.reuse, 0x58 ;  /* 0x00000058020e7836 */ /* 0x040fe40000000000 */
[C---:B---3--:R-:W-:Y:S02]  /*e2c0*/  VIADD R9, R2.reuse, 0x30 ;  /* 0x0000003002097836 */ /* 0x048fe40000000000 */
[C---:B------:R-:W-:Y:S02]  /*e2d0*/  VIADD R15, R2.reuse, 0x60 ;  /* 0x00000060020f7836 */ /* 0x040fe40000000000 */
[C---:B------:R-:W-:Y:S02]  /*e2e0*/  VIADD R17, R2.reuse, 0x68 ;  /* 0x0000006802117836 */ /* 0x040fe40000000000 */
[C---:B------:R-:W-:Y:S02]  /*e2f0*/  VIADD R18, R2.reuse, 0x70 ;  /* 0x0000007002127836 */ /* 0x040fe40000000000 */
[----:B------:R-:W-:-:S02]  /*e300*/  VIADD R19, R2, 0x78 ;  /* 0x0000007802137836 */ /* 0x000fc40000000000 */
[C---:B------:R-:W-:Y:S02]  /*e310*/  VIADD R20, R2.reuse, 0x80 ;  /* 0x0000008002147836 */ /* 0x040fe40000000000 */
[C---:B------:R-:W-:Y:S02]  /*e320*/  VIADD R21, R2.reuse, 0x88 ;  /* 0x0000008802157836 */ /* 0x040fe40000000000 */
        /* <DEDUP_REMOVED lines=13> */
[----:B0-----:R-:W-:-:S07]  /*e400*/  VIADD R35, R2, 0xf8 ;  /* 0x000000f802237836 */ /* 0x001fce0000000000 */
.L_x_313:
[----:B------:R0:W-:Y:S04]  /*e410*/  STL [R1+0x4c], R0 ;  /* 0x00004c0001007387 */ /* 0x0001e80000100800 */
[----:B0-----:R-:W2:Y:S01]  /*e420*/  LDL R0, [R1+0x38] ;  /* 0x0000380001007983 */ /* 0x001ea20000100800 */
[----:B-----5:R-:W-:Y:S01]  /*e430*/  SHF.L.U32 R37, R5, 0x1f, RZ ;  /* 0x0000001f05257819 */ /* 0x020fe200000006ff */
[----:B--2---:R-:W-:Y:S02]  /*e440*/  IMAD R36, R6, 0x8, R0 ;  /* 0x0000000806247824 */ /* 0x004fe400078e0200 */
[----:B------:R0:W5:Y:S02]  /*e450*/  LDL.LU R0, [R1+0x4c] ;  /* 0x00004c0001007983 */ /* 0x0001640000300800 */
[----:B------:R-:W1:Y:S02]  /*e460*/  SYNCS.PHASECHK.TRANS64.TRYWAIT P0, [R36+URZ+0x28], R37 ;  /* 0x00002825240075a7 */ /* 0x000e64000800017f */
[----:B01----:R-:W-:Y:S05]  /*e470*/  @!P0 BRA `(.L_x_310) ;  /* 0x0000002800a88947 */ /* 0x003fea0003800000 */
.L_x_355:
[----:B-----5:R1:W-:Y:S04]  /*e480*/  STL [R1+0x4c], R0 ;  /* 0x00004c0001007387 */ /* 0x0203e80000100800 */
[----:B-1----:R-:W2:Y:S01]  /*e490*/  LDL R0, [R1+0x2c] ;  /* 0x00002c0001007983 */ /* 0x002ea20000100800 */
[----:B------:R-:W-:-:S04]  /*e4a0*/  UPRMT UR4, UR45, 0x9910, URZ ;  /* 0x000099102d047896 */ /* 0x000fc8000800003f */
[----:B------:R-:W-:Y:S01]  /*e4b0*/  UISETP.NE.AND UP0, UPT, UR4, 0x2, UPT ;  /* 0x000000020400788c */ /* 0x000fe2000bf05270 */
[----:B--2---:R-:W-:Y:S02]  /*e4c0*/  ISETP.NE.AND P0, PT, R0, RZ, PT ;  /* 0x000000ff0000720c */ /* 0x004fe40003f05270 */
[----:B------:R1:W5:Y:S11]  /*e4d0*/  LDL.LU R0, [R1+0x4c] ;  /* 0x00004c0001007983 */ /* 0x0003760000300800 */
[----:B0-----:R-:W0:Y:S02]  /*e4e0*/  @!P0 LDC R37, c[0x0][0x500] ;  /* 0x00014000ff258b82 */ /* 0x001e240000000800 */
[----:B0-----:R1:W-:Y:S01]  /*e4f0*/  @!P0 SYNCS.ARRIVE.TRANS64 RZ, [R36+URZ], R37 ;  /* 0x0000002524ff89a7 */ /* 0x0013e2000800003f */
[----:B------:R-:W-:-:S13]  /*e500*/  PLOP3.LUT P0, PT, PT, PT, UP0, 0x80, 0x0 ;  /* 0x000000000000781c */ /* 0x000fda0003f0f008 */
[----:B-1----:R-:W-:Y:S05]  /*e510*/  @P0 BRA `(.L_x_311) ;  /* 0x0000000000040947 */ /* 0x002fea0003800000 */
[----:B------:R-:W-:Y:S01]  /*e520*/  BPT.TRAP 0x1 ;  /* 0x000000040000795c */ /* 0x000fe20000300000 */
.L_x_311:
[----:B-----5:R0:W-:Y:S04]  /*e530*/  STL [R1+0x4c], R0 ;  /* 0x00004c0001007387 */ /* 0x0201e80000100800 */
[----:B0-----:R-:W2:Y:S02]  /*e540*/  LDL R0, [R1+0x28] ;  /* 0x0000280001007983 */ /* 0x001ea40000100800 */
[----:B--2---:R-:W-:Y:S02]  /*e550*/  LOP3.LUT P0, RZ, R0, 0x4, RZ, 0xc0, !PT ;  /* 0x0000000400ff7812 */ /* 0x004fe4000780c0ff */
[----:B------:R0:W5:Y:S11]  /*e560*/  LDL.LU R0, [R1+0x4c] ;  /* 0x00004c0001007983 */ /* 0x0001760000300800 */
[----:B0-----:R-:W-:Y:S05]  /*e570*/  @P0 BRA `(.L_x_312) ;  /* 0x0000000000040947 */ /* 0x001fea0003800000 */
[----:B------:R-:W-:Y:S01]  /*e580*/  BPT.TRAP 0x1 ;  /* 0x000000040000795c */ /* 0x000fe20000300000 */
.L_x_312:
[----:B------:R0:W-:Y:S04]  /*e590*/  STL [R1+0x5c], R33 ;  /* 0x00005c2101007387 */ /* 0x0001e80000100800 */
[----:B0-----:R-:W2:Y:S04]  /*e5a0*/  LDL R33, [R1+0x20] ;  /* 0x0000200001217983 */ /* 0x001ea80000100800 */
[----:B------:R0:W-:Y:S04]  /*e5b0*/  STL [R1+0x58], R34 ;  /* 0x0000582201007387 */ /* 0x0001e80000100800 */
[----:B0-----:R-:W3:Y:S04]  /*e5c0*/  LDL R34, [R1+0x38] ;  /* 0x0000380001227983 */ /* 0x001ee80000100800 */
[----:B------:R0:W-:Y:S04]  /*e5d0*/  STL [R1+0x54], R35 ;  /* 0x0000542301007387 */ /* 0x0001e80000100800 */
[----:B0-----:R-:W4:Y:S04]  /*e5e0*/  LDL R35, [R1+0x40] ;  /* 0x0000400001237983 */ /* 0x001f280000100800 */
[----:B------:R0:W-:Y:S04]  /*e5f0*/  STL [R1+0x50], R4 ;  /* 0x0000500401007387 */ /* 0x0001e80000100800 */
[----:B0-----:R-:W2:Y:S01]  /*e600*/  LDL R4, [R1+0x24] ;  /* 0x0000240001047983 */ /* 0x001ea20000100800 */
[----:B------:R-:W-:-:S03]  /*e610*/  R2UR UR9, R36 ;  /* 0x00000000240972ca */ /* 0x000fc600000e0000 */
[----:B------:R0:W-:Y:S04]  /*e620*/  STL [R1+0x4c], R5 ;  /* 0x00004c0501007387 */ /* 0x0001e80000100800 */
[----:B0-----:R-:W2:Y:S01]  /*e630*/  LDL R5, [R1+0x18] ;  /* 0x0000180001057983 */ /* 0x001ea20000100800 */
[----:B---3--:R-:W-:-:S03]  /*e640*/  IMAD R36, R6, 0x2000, R34 ;  /* 0x0000200006247824 */ /* 0x008fc600078e0222 */
[----:B------:R-:W3:Y:S01]  /*e650*/  LDL R34, [R1+0x1c] ;  /* 0x00001c0001227983 */ /* 0x000ee20000100800 */
[----:B----4-:R-:W-:-:S03]  /*e660*/  R2UR UR7, R35 ;  /* 0x00000000230772ca */ /* 0x010fc600000e0000 */
[----:B------:R-:W4:Y:S01]  /*e670*/  LDL R35, [R1+0x14] ;  /* 0x0000140001237983 */ /* 0x000f220000100800 */
[----:B--2---:R-:W-:-:S03]  /*e680*/  R2UR UR19, R4 ;  /* 0x00000000041372ca */ /* 0x004fc600000e0000 */
[----:B------:R-:W2:Y:S01]  /*e690*/  LDL R4, [R1+0x10] ;  /* 0x0000100001047983 */ /* 0x000ea20000100800 */
[----:B------:R-:W-:-:S03]  /*e6a0*/  R2UR UR20, R33 ;  /* 0x00000000211472ca */ /* 0x000fc600000e0000 */
[----:B------:R-:W2:Y:S01]  /*e6b0*/  LDL.LU R33, [R1+0x5c] ;  /* 0x00005c0001217983 */ /* 0x000ea20000300800 */
[----:B------:R-:W-:Y:S02]  /*e6c0*/  R2UR UR22, R5 ;  /* 0x00000000051672ca */ /* 0x000fe400000e0000 */
[----:B------:R-:W-:Y:S02]  /*e6d0*/  R2UR UR16, R36 ;  /* 0x00000000241072ca */ /* 0x000fe400000e0000 */
[----:B---3--:R-:W-:Y:S02]  /*e6e0*/  R2UR UR21, R34 ;  /* 0x00000000221572ca */ /* 0x008fe400000e0000 */
[----:B------:R-:W3:Y:S04]  /*e6f0*/  LDL.LU R34, [R1+0x58] ;  /* 0x0000580001227983 */ /* 0x000ee80000300800 */
[----:B------:R-:W3:Y:S01]  /*e700*/  LDL R5, [R1+0xc] ;  /* 0x00000c0001057983 */ /* 0x000ee20000100800 */
[----:B------:R-:W-:Y:S01]  /*e710*/  UIADD3 UR14, UP0, UR40, 0xf0, URZ ;  /* 0x000000f0280e7890 */ /* 0x000fe2000ff1e03f */
[----:B-----5:R-:W-:-:S02]  /*e720*/  R2UR UR10, R0 ;  /* 0x00000000000a72ca */ /* 0x020fc400000e0000 */
[----:B------:R-:W-:Y:S02]  /*e730*/  R2UR UR11, R3 ;  /* 0x00000000030b72ca */ /* 0x000fe400000e0000 */
[----:B------:R-:W-:Y:S01]  /*e740*/  R2UR UR12, R16 ;  /* 0x00000000100c72ca */ /* 0x000fe200000e0000 */
[----:B------:R-:W-:Y:S02]  /*e750*/  UIADD3.X UR15, URZ, UR41, URZ, UP0, !UPT ;  /* 0x000000293f0f7290 */ /* 0x000fe400087fe43f */
[----:B------:R-:W-:Y:S01]  /*e760*/  UIADD3 UR8, UR16, 0x200, URZ ;  /* 0x0000020010087890 */ /* 0x000fe2000fffe03f */
[----:B------:R-:W-:Y:S01]  /*e770*/  UMOV UR4, 0x0 ;  /* 0x0000000000047882 */ /* 0x000fe20000000000 */
[----:B------:R-:W-:Y:S01]  /*e780*/  UMOV UR5, 0x10000000 ;  /* 0x1000000000057882 */ /* 0x000fe20000000000 */
[----:B----4-:R-:W-:Y:S02]  /*e790*/  R2UR UR23, R35 ;  /* 0x00000000231772ca */ /* 0x010fe400000e0000 */
[----:B------:R-:W4:Y:S05]  /*e7a0*/  LDL R35, [R1+0x8] ;  /* 0x0000080001237983 */ /* 0x000f2a0000100800 */
[----:B------:R0:W-:Y:S01]  /*e7b0*/  UTMALDG.3D [UR8], [UR14], desc[UR4] ;  /* 0x000004080e0075b4 */ /* 0x0001e20008011000 */
[----:B------:R-:W-:Y:S01]  /*e7c0*/  UIADD3 UR17, UR16, 0x600, URZ ;  /* 0x0000060010117890 */ /* 0x000fe2000fffe03f */
[----:B0-----:R-:W-:Y:S01]  /*e7d0*/  UMOV UR10, UR19 ;  /* 0x00000013000a7c82 */ /* 0x001fe20008000000 */
[----:B--2---:R-:W-:-:S02]  /*e7e0*/  R2UR UR19, R4 ;  /* 0x00000000041372ca */ /* 0x004fc400000e0000 */
[----:B------:R-:W2:Y:S03]  /*e7f0*/  LDL R4, [R1+0x4] ;  /* 0x0000040001047983 */ /* 0x000ea60000100800 */
[----:B------:R-:W-:Y:S02]  /*e800*/  UMOV UR8, UR17 ;  /* 0x0000001100087c82 */ /* 0x000fe40008000000 */
[----:B------:R0:W-:Y:S02]  /*e810*/  UTMALDG.3D [UR8], [UR14], desc[UR4] ;  /* 0x000004080e0075b4 */ /* 0x0001e40008011000 */
[----:B0-----:R-:W-:Y:S01]  /*e820*/  UMOV UR10, UR20 ;  /* 0x00000014000a7c82 */ /* 0x001fe20008000000 */
[----:B---3--:R-:W-:Y:S02]  /*e830*/  R2UR UR20, R5 ;  /* 0x00000000051472ca */ /* 0x008fe400000e0000 */
[----:B------:R-:W3:Y:S01]  /*e840*/  LDL R5, [R1] ;  /* 0x0000000001057983 */ /* 0x000ee20000100800 */
[----:B------:R-:W-:-:S02]  /*e850*/  UIADD3 UR18, UR16, 0xa00, URZ ;  /* 0x00000a0010127890 */ /* 0x000fc4000fffe03f */
[----:B------:R-:W-:-:S05]  /*e860*/  UIADD3 UR17, UR16, 0xe00, URZ ;  /* 0x00000e0010117890 */ /* 0x000fca000fffe03f */
[----:B------:R-:W-:Y:S01]  /*e870*/  UMOV UR8, UR18 ;  /* 0x0000001200087c82 */ /* 0x000fe20008000000 */
[----:B------:R-:W-:Y:S01]  /*e880*/  UIADD3 UR18, UR16, 0x1200, URZ ;  /* 0x0000120010127890 */ /* 0x000fe2000fffe03f */
[----:B------:R0:W-:Y:S02]  /*e890*/  UTMALDG.3D [UR8], [UR14], desc[UR4] ;  /* 0x000004080e0075b4 */ /* 0x0001e40008011000 */
[----:B0-----:R-:W-:Y:S01]  /*e8a0*/  UMOV UR8, UR17 ;  /* 0x0000001100087c82 */ /* 0x001fe20008000000 */
[----:B------:R-:W-:Y:S02]  /*e8b0*/  UMOV UR10, UR21 ;  /* 0x00000015000a7c82 */ /* 0x000fe40008000000 */
[----:B------:R0:W-:Y:S01]  /*e8c0*/  UTMALDG.3D [UR8], [UR14], desc[UR4] ;  /* 0x000004080e0075b4 */ /* 0x0001e20008011000 */
[----:B------:R-:W-:Y:S01]  /*e8d0*/  UIADD3 UR17, UR16, 0x1600, URZ ;  /* 0x0000160010117890 */ /* 0x000fe2000fffe03f */
[----:B0-----:R-:W-:Y:S01]  /*e8e0*/  UMOV UR8, UR18 ;  /* 0x0000001200087c82 */ /* 0x001fe20008000000 */
[----:B------:R-:W-:Y:S01]  /*e8f0*/  UMOV UR10, UR22 ;  /* 0x00000016000a7c82 */ /* 0x000fe20008000000 */
[----:B----4-:R-:W-:Y:S01]  /*e900*/  R2UR UR22, R35 ;  /* 0x00000000231672ca */ /* 0x010fe200000e0000 */
[----:B------:R0:W-:Y:S01]  /*e910*/  UTMALDG.3D [UR8], [UR14], desc[UR4] ;  /* 0x000004080e0075b4 */ /* 0x0001e20008011000 */
[----:B------:R-:W4:Y:S01]  /*e920*/  LDL.LU R35, [R1+0x54] ;  /* 0x0000540001237983 */ /* 0x000f220000300800 */
[----:B0-----:R-:W-:Y:S01]  /*e930*/  UMOV UR10, UR23 ;  /* 0x00000017000a7c82 */ /* 0x001fe20008000000 */
[----:B--2---:R-:W-:-:S02]  /*e940*/  R2UR UR23, R4 ;  /* 0x00000000041772ca */ /* 0x004fc400000e0000 */
[----:B------:R-:W2:Y:S01]  /*e950*/  LDL.LU R4, [R1+0x50] ;  /* 0x0000500001047983 */ /* 0x000ea20000300800 */
[----:B------:R-:W-:Y:S02]  /*e960*/  UMOV UR8, UR17 ;  /* 0x0000001100087c82 */ /* 0x000fe40008000000 */
[----:B------:R0:W-:Y:S02]  /*e970*/  UTMALDG.3D [UR8], [UR14], desc[UR4] ;  /* 0x000004080e0075b4 */ /* 0x0001e40008011000 */
[----:B0-----:R-:W-:Y:S01]  /*e980*/  UMOV UR10, UR19 ;  /* 0x00000013000a7c82 */ /* 0x001fe20008000000 */
[----:B------:R-:W-:Y:S01]  /*e990*/  R2UR UR13, R6 ;  /* 0x00000000060d72ca */ /* 0x000fe200000e0000 */
[----:B------:R-:W-:Y:S01]  /*e9a0*/  UIADD3 UR18, UR16, 0x1a00, URZ ;  /* 0x00001a0010127890 */ /* 0x000fe2000fffe03f */
[----:B------:R-:W-:Y:S02]  /*e9b0*/  R2UR UR21, R2 ;  /* 0x00000000021572ca */ /* 0x000fe400000e0000 */
[----:B---3--:R-:W-:-:S02]  /*e9c0*/  R2UR UR19, R5 ;  /* 0x00000000051372ca */ /* 0x008fc400000e0000 */
[----:B------:R-:W3:Y:S01]  /*e9d0*/  LDL.LU R5, [R1+0x4c] ;  /* 0x00004c0001057983 */ /* 0x000ee20000300800 */
[----:B------:R-:W-:Y:S02]  /*e9e0*/  UIADD3 UR6, UP1, UR40, 0x1f0, URZ ;  /* 0x000001f028067890 */ /* 0x000fe4000ff3e03f */
[----:B------:R-:W-:-:S04]  /*e9f0*/  UIADD3 UR16, UR16, 0x1e00, URZ ;  /* 0x00001e0010107890 */ /* 0x000fc8000fffe03f */
[----:B------:R-:W-:Y:S02]  /*ea00*/  ULEA UR13, UR13, UR7, 0xf ;  /* 0x000000070d0d7291 */ /* 0x000fe4000f8e783f */
[----:B------:R-:W-:Y:S01]  /*ea10*/  UIADD3.X UR7, URZ, UR41, URZ, UP1, !UPT ;  /* 0x000000293f077290 */ /* 0x000fe20008ffe43f */
[----:B------:R-:W-:Y:S01]  /*ea20*/  UMOV UR8, UR18 ;  /* 0x0000001200087c82 */ /* 0x000fe20008000000 */
[----:B------:R-:W-:Y:S01]  /*ea30*/  UIADD3 UR17, UR13, 0x400, URZ ;  /* 0x000004000d117890 */ /* 0x000fe2000fffe03f */
[----:B------:R0:W-:Y:S01]  /*ea40*/  UTMALDG.3D [UR8], [UR14], desc[UR4] ;  /* 0x000004080e0075b4 */ /* 0x0001e20008011000 */
[----:B------:R-:W-:Y:S01]  /*ea50*/  UIADD3 UR18, UR13, 0xc00, URZ ;  /* 0x00000c000d127890 */ /* 0x000fe2000fffe03f */
[----:B0-----:R-:W-:Y:S01]  /*ea60*/  UMOV UR8, UR16 ;  /* 0x0000001000087c82 */ /* 0x001fe20008000000 */
[----:B------:R-:W-:Y:S01]  /*ea70*/  UMOV UR10, UR20 ;  /* 0x00000014000a7c82 */ /* 0x000fe20008000000 */
[----:B------:R-:W-:Y:S01]  /*ea80*/  UIADD3 UR16, UR13, 0x800, URZ ;  /* 0x000008000d107890 */ /* 0x000fe2000fffe03f */
[----:B------:R0:W-:Y:S01]  /*ea90*/  UTMALDG.3D [UR8], [UR14], desc[UR4] ;  /* 0x000004080e0075b4 */ /* 0x0001e20008011000 */
[----:B------:R-:W-:Y:S01]  /*eaa0*/  R2UR UR20, R7 ;  /* 0x00000000071472ca */ /* 0x000fe200000e0000 */
[----:B0-----:R-:W-:Y:S01]  /*eab0*/  UMOV UR10, UR21 ;  /* 0x00000015000a7c82 */ /* 0x001fe20008000000 */
[----:B------:R-:W-:-:S02]  /*eac0*/  UMOV UR8, UR13 ;  /* 0x0000000d00087c82 */ /* 0x000fc40008000000 */
[----:B------:R0:W-:Y:S01]  /*ead0*/  UTMALDG.3D [UR8], [UR6], desc[UR4] ;  /* 0x00000408060075b4 */ /* 0x0001e20008011000 */
[----:B------:R-:W-:Y:S01]  /*eae0*/  R2UR UR21, R8 ;  /* 0x00000000081572ca */ /* 0x000fe200000e0000 */
[----:B------:R-:W-:Y:S02]  /*eaf0*/  UIADD3 UR14, UR13, 0x1400, URZ ;  /* 0x000014000d0e7890 */ /* 0x000fe4000fffe03f */
[----:B------:R-:W-:Y:S01]  /*eb00*/  UIADD3 UR15, UR13, 0x1800, URZ ;  /* 0x000018000d0f7890 */ /* 0x000fe2000fffe03f */
[----:B0-----:R-:W-:Y:S01]  /*eb10*/  UMOV UR8, UR17 ;  /* 0x0000001100087c82 */ /* 0x001fe20008000000 */
[----:B------:R-:W-:Y:S02]  /*eb20*/  UMOV UR10, UR22 ;  /* 0x00000016000a7c82 */ /* 0x000fe40008000000 */
[----:B------:R0:W-:Y:S01]  /*eb30*/  UTMALDG.3D [UR8], [UR6], desc[UR4] ;  /* 0x00000408060075b4 */ /* 0x0001e20008011000 */
[----:B------:R-:W-:Y:S01]  /*eb40*/  UIADD3 UR17, UR13, 0x1000, URZ ;  /* 0x000010000d117890 */ /* 0x000fe2000fffe03f */
[----:B------:R-:W-:Y:S01]  /*eb50*/  R2UR UR22, R9 ;  /* 0x00000000091672ca */ /* 0x000fe200000e0000 */
[----:B0-----:R-:W-:Y:S01]  /*eb60*/  UMOV UR8, UR16 ;  /* 0x0000001000087c82 */ /* 0x001fe20008000000 */
[----:B------:R-:W-:-:S02]  /*eb70*/  UMOV UR10, UR23 ;  /* 0x00000017000a7c82 */ /* 0x000fc40008000000 */
[----:B------:R0:W-:Y:S01]  /*eb80*/  UTMALDG.3D [UR8], [UR6], desc[UR4] ;  /* 0x00000408060075b4 */ /* 0x0001e20008011000 */
[----:B------:R-:W-:Y:S01]  /*eb90*/  UIADD3 UR16, UR13, 0x1c00, URZ ;  /* 0x00001c000d107890 */ /* 0x000fe2000fffe03f */
[----:B0-----:R-:W-:Y:S01]  /*eba0*/  UMOV UR8, UR18 ;  /* 0x0000001200087c82 */ /* 0x001fe20008000000 */
[----:B------:R-:W-:Y:S01]  /*ebb0*/  R2UR UR18, R10 ;  /* 0x000000000a1272ca */ /* 0x000fe200000e0000 */
[----:B------:R-:W-:Y:S02]  /*ebc0*/  UMOV UR10, UR19 ;  /* 0x00000013000a7c82 */ /* 0x000fe40008000000 */
[----:B------:R0:W-:Y:S01]  /*ebd0*/  UTMALDG.3D [UR8], [UR6], desc[UR4] ;  /* 0x00000408060075b4 */ /* 0x0001e20008011000 */
[----:B------:R-:W-:Y:S01]  /*ebe0*/  R2UR UR19, R12 ;  /* 0x000000000c1372ca */ /* 0x000fe200000e0000 */
[----:B0-----:R-:W-:Y:S01]  /*ebf0*/  UMOV UR8, UR17 ;  /* 0x0000001100087c82 */ /* 0x001fe20008000000 */
[----:B------:R-:W-:Y:S01]  /*ec00*/  UMOV UR10, UR20 ;  /* 0x00000014000a7c82 */ /* 0x000fe20008000000 */
[----:B------:R-:W-:Y:S01]  /*ec10*/  R2UR UR17, R11 ;  /* 0x000000000b1172ca */ /* 0x000fe200000e0000 */
[----:B------:R0:W-:Y:S01]  /*ec20*/  UTMALDG.3D [UR8], [UR6], desc[UR4] ;  /* 0x00000408060075b4 */ /* 0x0001e20008011000 */
[----:B------:R-:W-:Y:S01]  /*ec30*/  R2UR UR20, R13 ;  /* 0x000000000d1472ca */ /* 0x000fe200000e0000 */
[----:B0-----:R-:W-:Y:S01]  /*ec40*/  UMOV UR8, UR14 ;  /* 0x0000000e00087c82 */ /* 0x001fe20008000000 */
[----:B------:R-:W-:-:S02]  /*ec50*/  UMOV UR10, UR21 ;  /* 0x00000015000a7c82 */ /* 0x000fc40008000000 */
[----:B------:R0:W-:Y:S01]  /*ec60*/  UTMALDG.3D [UR8], [UR6], desc[UR4] ;  /* 0x00000408060075b4 */ /* 0x0001e20008011000 */
[----:B------:R-:W-:Y:S01]  /*ec70*/  UIADD3 UR14, UR13, 0x2000, URZ ;  /* 0x000020000d0e7890 */ /* 0x000fe2000fffe03f */
[----:B0-----:R-:W-:Y:S01]  /*ec80*/  UMOV UR8, UR15 ;  /* 0x0000000f00087c82 */ /* 0x001fe20008000000 */
[----:B------:R-:W-:Y:S02]  /*ec90*/  UMOV UR10, UR22 ;  /* 0x00000016000a7c82 */ /* 0x000fe40008000000 */
[----:B------:R0:W-:Y:S01]  /*eca0*/  UTMALDG.3D [UR8], [UR6], desc[UR4] ;  /* 0x00000408060075b4 */ /* 0x0001e20008011000 */
[----:B------:R-:W-:Y:S01]  /*ecb0*/  UIADD3 UR15, UR13, 0x2400, URZ ;  /* 0x000024000d0f7890 */ /* 0x000fe2000fffe03f */
[----:B0-----:R-:W-:Y:S01]  /*ecc0*/  UMOV UR10, UR18 ;  /* 0x00000012000a7c82 */ /* 0x001fe20008000000 */
[----:B------:R-:W-:Y:S01]  /*ecd0*/  R2UR UR18, R14 ;  /* 0x000000000e1272ca */ /* 0x000fe200000e0000 */
[----:B------:R-:W-:Y:S01]  /*ece0*/  UMOV UR8, UR16 ;  /* 0x0000001000087c82 */ /* 0x000fe20008000000 */
[----:B------:R-:W-:Y:S01]  /*ecf0*/  UIADD3 UR16, UR13, 0x2800, URZ ;  /* 0x000028000d107890 */ /* 0x000fe2000fffe03f */
[----:B------:R0:W-:Y:S02]  /*ed00*/  UTMALDG.3D [UR8], [UR6], desc[UR4] ;  /* 0x00000408060075b4 */ /* 0x0001e40008011000 */
[----:B0-----:R-:W-:Y:S01]  /*ed10*/  UMOV UR8, UR14 ;  /* 0x0000000e00087c82 */ /* 0x001fe20008000000 */
[----:B------:R-:W-:Y:S01]  /*ed20*/  UMOV UR10, UR17 ;  /* 0x00000011000a7c82 */ /* 0x000fe20008000000 */
[----:B------:R-:W-:Y:S01]  /*ed30*/  R2UR UR17, R15 ;  /* 0x000000000f1172ca */ /* 0x000fe200000e0000 */
[----:B------:R0:W-:Y:S01]  /*ed40*/  UTMALDG.3D [UR8], [UR6], desc[UR4] ;  /* 0x00000408060075b4 */ /* 0x0001e20008011000 */
[----:B------:R-:W-:Y:S01]  /*ed50*/  UIADD3 UR14, UR13, 0x2c00, URZ ;  /* 0x00002c000d0e7890 */ /* 0x000fe2000fffe03f */
        /* <DEDUP_REMOVED lines=54> */
[----:B------:R0:W-:Y:S01]  /*f0c0*/  UTMALDG.3D [UR8], [UR6], desc[UR4] ;  /* 0x00000408060075b4 */ /* 0x0001e20008011000 */
[----:B--2---:R-:W-:Y:S01]  /*f0d0*/  VIADD R4, R4, 0xffffffff ;  /* 0xffffffff04047836 */ /* 0x004fe20000000000 */
        /* <DEDUP_REMOVED lines=10> */
[----:B------:R-:W-:Y:S01]  /*f180*/  ISETP.GT.AND P1, PT, R4, 0x1, PT ;  /* 0x000000010400780c */ /* 0x000fe20003f24270 */
[----:B0-----:R-:W-:Y:S01]  /*f190*/  UMOV UR8, UR16 ;  /* 0x0000001000087c82 */ /* 0x001fe20008000000 */
[----:B------:R-:W-:Y:S01]  /*f1a0*/  UMOV UR10, UR20 ;  /* 0x00000014000a7c82 */ /* 0x000fe20008000000 */
[----:B------:R-:W-:Y:S01]  /*f1b0*/  R2UR UR20, R30 ;  /* 0x000000001e1472ca */ /* 0x000fe200000e0000 */
[----:B------:R0:W-:Y:S01]  /*f1c0*/  UTMALDG.3D [UR8], [UR6], desc[UR4] ;  /* 0x00000408060075b4 */ /* 0x0001e20008011000 */
[----:B------:R-:W-:Y:S01]  /*f1d0*/  UIADD3 UR16, UR13, 0x6400, URZ ;  /* 0x000064000d107890 */ /* 0x000fe2000fffe03f */
[----:B------:R-:W-:Y:S01]  /*f1e0*/  VIADD R6, R6, 0x1 ;  /* 0x0000000106067836 */ /* 0x000fe20000000000 */
[----:B0-----:R-:W-:Y:S01]  /*f1f0*/  UMOV UR10, UR18 ;  /* 0x00000012000a7c82 */ /* 0x001fe20008000000 */
[----:B------:R-:W-:Y:S01]  /*f200*/  R2UR UR18, R31 ;  /* 0x000000001f1272ca */ /* 0x000fe200000e0000 */
[----:B------:R-:W-:Y:S01]  /*f210*/  UMOV UR8, UR14 ;  /* 0x0000000e00087c82 */ /* 0x000fe20008000000 */
[----:B------:R-:W-:Y:S01]  /*f220*/  UIADD3 UR14, UR13, 0x6800, URZ ;  /* 0x000068000d0e7890 */ /* 0x000fe2000fffe03f */
[----:B------:R0:W-:Y:S01]  /*f230*/  UTMALDG.3D [UR8], [UR6], desc[UR4] ;  /* 0x00000408060075b4 */ /* 0x0001e20008011000 */
[----:B------:R-:W-:Y:S01]  /*f240*/  ISETP.NE.AND P0, PT, R6, 0x5, PT ;  /* 0x000000050600780c */ /* 0x000fe20003f05270 */
[----:B0-----:R-:W-:Y:S01]  /*f250*/  UMOV UR8, UR15 ;  /* 0x0000000f00087c82 */ /* 0x001fe20008000000 */
[----:B------:R-:W-:Y:S01]  /*f260*/  UMOV UR10, UR17 ;  /* 0x00000011000a7c82 */ /* 0x000fe20008000000 */
[----:B------:R-:W-:Y:S01]  /*f270*/  R2UR UR17, R32 ;  /* 0x00000000201172ca */ /* 0x000fe200000e0000 */
[----:B------:R0:W-:Y:S01]  /*f280*/  UTMALDG.3D [UR8], [UR6], desc[UR4] ;  /* 0x00000408060075b4 */ /* 0x0001e20008011000 */
[----:B------:R-:W-:Y:S01]  /*f290*/  UIADD3 UR15, UR13, 0x6c00, URZ ;  /* 0x00006c000d0f7890 */ /* 0x000fe2000fffe03f */
[----:B------:R-:W-:Y:S01]  /*f2a0*/  SEL R36, RZ, 0x1, P0 ;  /* 0x00000001ff247807 */ /* 0x000fe20000000000 */
[----:B0-----:R-:W-:Y:S01]  /*f2b0*/  UMOV UR8, UR16 ;  /* 0x0000001000087c82 */ /* 0x001fe20008000000 */
[----:B------:R-:W-:Y:S01]  /*f2c0*/  UMOV UR10, UR19 ;  /* 0x00000013000a7c82 */ /* 0x000fe20008000000 */
[----:B------:R-:W-:Y:S01]  /*f2d0*/  R2UR UR19, R33 ;  /* 0x00000000211372ca */ /* 0x000fe200000e0000 */
[----:B------:R0:W-:Y:S01]  /*f2e0*/  UTMALDG.3D [UR8], [UR6], desc[UR4] ;  /* 0x00000408060075b4 */ /* 0x0001e20008011000 */
[----:B------:R-:W-:Y:S01]  /*f2f0*/  UIADD3 UR16, UR13, 0x7000, URZ ;  /* 0x000070000d107890 */ /* 0x000fe2000fffe03f */
[----:B---3--:R-:W-:Y:S01]  /*f300*/  LOP3.LUT R5, R5, R36, RZ, 0x3c, !PT ;  /* 0x0000002405057212 */ /* 0x008fe200078e3cff */
[----:B0-----:R-:W-:Y:S01]  /*f310*/  UMOV UR8, UR14 ;  /* 0x0000000e00087c82 */ /* 0x001fe20008000000 */
[----:B------:R-:W-:Y:S01]  /*f320*/  UMOV UR10, UR20 ;  /* 0x00000014000a7c82 */ /* 0x000fe20008000000 */
[----:B------:R-:W-:Y:S01]  /*f330*/  R2UR UR20, R34 ;  /* 0x00000000221472ca */ /* 0x000fe200000e0000 */
[----:B------:R0:W-:Y:S01]  /*f340*/  UTMALDG.3D [UR8], [UR6], desc[UR4] ;  /* 0x00000408060075b4 */ /* 0x0001e20008011000 */
[----:B------:R-:W-:Y:S01]  /*f350*/  UIADD3 UR14, UR13, 0x7400, URZ ;  /* 0x000074000d0e7890 */ /* 0x000fe2000fffe03f */
[----:B------:R-:W-:Y:S01]  /*f360*/  VIADD R3, R3, 0x20 ;  /* 0x0000002003037836 */ /* 0x000fe20000000000 */
[----:B------:R-:W-:Y:S01]  /*f370*/  SEL R6, R6, RZ, P0 ;  /* 0x000000ff06067207 */ /* 0x000fe20000000000 */
[----:B0-----:R-:W-:Y:S01]  /*f380*/  UMOV UR10, UR18 ;  /* 0x00000012000a7c82 */ /* 0x001fe20008000000 */
[----:B----4-:R-:W-:Y:S01]  /*f390*/  R2UR UR18, R35 ;  /* 0x00000000231272ca */ /* 0x010fe200000e0000 */
[----:B------:R-:W-:Y:S01]  /*f3a0*/  UMOV UR8, UR15 ;  /* 0x0000000f00087c82 */ /* 0x000fe20008000000 */
[----:B------:R-:W-:Y:S01]  /*f3b0*/  UIADD3 UR15, UR13, 0x7800, URZ ;  /* 0x000078000d0f7890 */ /* 0x000fe2000fffe03f */
[----:B------:R0:W-:Y:S01]  /*f3c0*/  UTMALDG.3D [UR8], [UR6], desc[UR4] ;  /* 0x00000408060075b4 */ /* 0x0001e20008011000 */
[----:B------:R-:W-:Y:S01]  /*f3d0*/  UIADD3 UR13, UR13, 0x7c00, URZ ;  /* 0x00007c000d0d7890 */ /* 0x000fe2000fffe03f */
[----:B0-----:R-:W-:Y:S01]  /*f3e0*/  UMOV UR8, UR16 ;  /* 0x0000001000087c82 */ /* 0x001fe20008000000 */
[----:B------:R-:W-:-:S02]  /*f3f0*/  UMOV UR10, UR17 ;  /* 0x00000011000a7c82 */ /* 0x000fc40008000000 */
[----:B------:R0:W-:Y:S02]  /*f400*/  UTMALDG.3D [UR8], [UR6], desc[UR4] ;  /* 0x00000408060075b4 */ /* 0x0001e40008011000 */
[----:B0-----:R-:W-:Y:S01]  /*f410*/  UMOV UR8, UR14 ;  /* 0x0000000e00087c82 */ /* 0x001fe20008000000 */
[----:B------:R-:W-:Y:S02]  /*f420*/  UMOV UR10, UR19 ;  /* 0x00000013000a7c82 */ /* 0x000fe40008000000 */
[----:B------:R0:W-:Y:S02]  /*f430*/  UTMALDG.3D [UR8], [UR6], desc[UR4] ;  /* 0x00000408060075b4 */ /* 0x0001e40008011000 */
[----:B0-----:R-:W-:Y:S01]  /*f440*/  UMOV UR8, UR15 ;  /* 0x0000000f00087c82 */ /* 0x001fe20008000000 */
[----:B------:R-:W-:Y:S02]  /*f450*/  UMOV UR10, UR20 ;  /* 0x00000014000a7c82 */ /* 0x000fe40008000000 */
[----:B------:R0:W-:Y:S02]  /*f460*/  UTMALDG.3D [UR8], [UR6], desc[UR4] ;  /* 0x00000408060075b4 */ /* 0x0001e40008011000 */
[----:B0-----:R-:W-:Y:S01]  /*f470*/  UMOV UR8, UR13 ;  /* 0x0000000d00087c82 */ /* 0x001fe20008000000 */
[----:B------:R-:W-:-:S02]  /*f480*/  UMOV UR10, UR18 ;  /* 0x00000012000a7c82 */ /* 0x000fc40008000000 */
[----:B------:R0:W-:Y:S02]  /*f490*/  UTMALDG.3D [UR8], [UR6], desc[UR4] ;  /* 0x00000408060075b4 */ /* 0x0001e40008011000 */
[----:B0-----:R-:W-:Y:S05]  /*f4a0*/  @P1 BRA `(.L_x_313) ;  /* 0xffffffec00d81947 */ /* 0x001fea000383ffff */
.L_x_307:
[----:B------:R-:W-:Y:S05]  /*f4b0*/  BSYNC B6 ;  /* 0x0000000000067941 */ /* 0x000fea0003800000 */
.L_x_306:
[----:B------:R-:W2:Y:S01]  /*f4c0*/  LDL.LU R31, [R1+0x48] ;  /* 0x00004800011f7983 */ /* 0x000ea20000300800 */
[----:B------:R-:W-:Y:S02]  /*f4d0*/  UISETP.GE.U32.AND UP0, UPT, UR37, 0x5, UPT ;  /* 0x000000052500788c */ /* 0x000fe4000bf06070 */
[----:B------:R-:W-:Y:S01]  /*f4e0*/  IMAD.U32 R4, RZ, RZ, UR37 ;  /* 0x00000025ff047e24 */ /* 0x000fe2000f8e00ff */
[----:B------:R-:W-:Y:S01]  /*f4f0*/  ULDC.64 UR4, c[0x0][0x650] ;  /* 0x0001940000047ab9 */ /* 0x000fe20000000a00 */
[----:B------:R-:W3:Y:S04]  /*f500*/  LDL.LU R32, [R1+0x44] ;  /* 0x0000440001207983 */ /* 0x000ee80000300800 */
[----:B------:R-:W4:Y:S04]  /*f510*/  LDL.LU R33, [R1+0x3c] ;  /* 0x00003c0001217983 */ /* 0x000f280000300800 */
[----:B------:R-:W5:Y:S04]  /*f520*/  LDL.LU R34, [R1+0x30] ;  /* 0x0000300001227983 */ /* 0x000f680000300800 */
[----:B------:R-:W4:Y:S01]  /*f530*/  LDL.LU R35, [R1+0x34] ;  /* 0x0000340001237983 */ /* 0x000f220000300800 */
[----:B------:R-:W-:Y:S01]  /*f540*/  PLOP3.LUT P1, PT, PT, PT, UP0, 0x80, 0x0 ;  /* 0x000000000000781c */ /* 0x000fe20003f2f008 */
[----:B------:R-:W-:Y:S01]  /*f550*/  BSSY B0, `(.L_x_314) ;  /* 0x0000073000007945 */ /* 0x000fe20003800000 */
[----:B------:R-:W-:-:S02]  /*f560*/  IMAD.MOV.U32 R17, RZ, RZ, -0x1 ;  /* 0xffffffffff117424 */ /* 0x000fc400078e00ff */
[----:B------:R-:W-:Y:S02]  /*f570*/  IMAD.MOV.U32 R18, RZ, RZ, -0x1 ;  /* 0xffffffffff127424 */ /* 0x000fe400078e00ff */
[----:B------:R-:W-:Y:S01]  /*f580*/  IMAD.MOV.U32 R16, RZ, RZ, -0x1 ;  /* 0xffffffffff107424 */ /* 0x000fe200078e00ff */
[----:B--2---:R-:W-:Y:S01]  /*f590*/  LOP3.LUT P2, RZ, R31, 0xff, RZ, 0xc0, !PT ;  /* 0x000000ff1fff7812 */ /* 0x004fe2000784c0ff */
[----:B---3--:R-:W-:-:S05]  /*f5a0*/  VIADD R5, R32, UR37 ;  /* 0x0000002520057c36 */ /* 0x008fca0008000000 */
[----:B------:R-:W-:-:S07]  /*f5b0*/  ISETP.GT.U32.AND P0, PT, R5, 0x4, PT ;  /* 0x000000040500780c */ /* 0x000fce0003f04070 */
[----:B------:R-:W0:Y:S01]  /*f5c0*/  @P2 S2R R3, SR_CgaCtaId ;  /* 0x0000000000032919 */ /* 0x000e220000008800 */
[----:B-1----:R-:W-:Y:S02]  /*f5d0*/  @P2 MOV R0, 0x400 ;  /* 0x0000040000002802 */ /* 0x002fe40000000f00 */
[----:B------:R-:W-:Y:S02]  /*f5e0*/  ISETP.LT.U32.AND P0, PT, R4, 0x5, P0 ;  /* 0x000000050400780c */ /* 0x000fe40000701070 */
[----:B0-----:R-:W-:Y:S01]  /*f5f0*/  @P2 LEA R0, R3, R0, 0x18 ;  /* 0x0000000003002211 */ /* 0x001fe200078ec0ff */
[----:B------:R-:W-:-:S03]  /*f600*/  IMAD.WIDE.U32 R2, R5, -0x33333333, RZ ;  /* 0xcccccccd05027825 */ /* 0x000fc600078e00ff */
[----:B------:R0:W-:Y:S01]  /*f610*/  @P2 SYNCS.ARRIVE.TRANS64.A1T0 RZ, [R0+URZ+0x88], RZ ;  /* 0x000088ff00ff29a7 */ /* 0x0001e2000810003f */
[----:B----4-:R-:W-:Y:S02]  /*f620*/  IADD3 R35, P2, R35, UR52, RZ ;  /* 0x0000003423237c10 */ /* 0x010fe4000ff5e0ff */
[----:B------:R-:W-:Y:S02]  /*f630*/  SHF.R.U32.HI R2, RZ, 0x2, R3 ;  /* 0x00000002ff027819 */ /* 0x000fe40000011603 */
[----:B-----5:R-:W-:Y:S01]  /*f640*/  IADD3.X R34, R34, UR38, RZ, P2, !PT ;  /* 0x0000002622227c10 */ /* 0x020fe200097fe4ff */
[----:B------:R1:W-:Y:S01]  /*f650*/  STL [R1+0x34], R35 ;  /* 0x0000342301007387 */ /* 0x0003e20000100800 */
[----:B0-----:R-:W-:Y:S01]  /*f660*/  SEL R0, RZ, 0x1, !P0 ;  /* 0x00000001ff007807 */ /* 0x001fe20004000000 */
[----:B------:R-:W-:Y:S02]  /*f670*/  IMAD R3, R2, -0x5, R5 ;  /* 0xfffffffb02037824 */ /* 0x000fe400078e0205 */
[----:B------:R1:W-:Y:S01]  /*f680*/  STL [R1+0x30], R34 ;  /* 0x0000302201007387 */ /* 0x0003e20000100800 */
[----:B------:R-:W-:-:S02]  /*f690*/  ISETP.GE.U32.AND P0, PT, R35, UR4, PT ;  /* 0x0000000423007c0c */ /* 0x000fc4000bf06070 */
[----:B------:R-:W-:Y:S01]  /*f6a0*/  LOP3.LUT R33, R33, R0, RZ, 0x3c, !PT ;  /* 0x0000000021217212 */ /* 0x000fe200078e3cff */
[----:B------:R1:W-:Y:S01]  /*f6b0*/  STL [R1+0x44], R3 ;  /* 0x0000440301007387 */ /* 0x0003e20000100800 */
[----:B------:R-:W-:Y:S02]  /*f6c0*/  ISETP.GE.U32.AND.EX P0, PT, R34, UR5, PT, P0 ;  /* 0x0000000522007c0c */ /* 0x000fe4000bf06100 */
[--C-:B------:R-:W-:Y:S02]  /*f6d0*/  @P1 LOP3.LUT R33, R33, 0x1, R2.reuse, 0x78, !PT ;  /* 0x0000000121211812 */ /* 0x100fe400078e7802 */
[----:B------:R-:W-:Y:S02]  /*f6e0*/  PRMT R2, RZ, 0x7610, R2 ;  /* 0x00007610ff027816 */ /* 0x000fe40000000002 */
[----:B------:R-:W-:Y:S01]  /*f6f0*/  PRMT R0, RZ, 0x7610, R0 ;  /* 0x00007610ff007816 */ /* 0x000fe20000000000 */
[----:B------:R1:W-:Y:S04]  /*f700*/  STL [R1+0x3c], R33 ;  /* 0x00003c2101007387 */ /* 0x0003e80000100800 */
[----:B------:R1:W-:Y:S02]  /*f710*/  STL.S16 [R1+0x48], R2 ;  /* 0x0000480201007387 */ /* 0x0003e40000100600 */
[----:B------:R-:W-:Y:S05]  /*f720*/  @P0 BRA `(.L_x_315) ;  /* 0x0000000400540947 */ /* 0x000fea0003800000 */
[----:B------:R-:W-:Y:S01]  /*f730*/  ULDC.64 UR4, c[0x0][0x628] ;  /* 0x00018a0000047ab9 */ /* 0x000fe20000000a00 */
[----:B------:R-:W0:Y:S01]  /*f740*/  S2R R8, SR_CTAID.X ;  /* 0x0000000000087919 */ /* 0x000e220000002500 */
[----:B------:R-:W-:Y:S01]  /*f750*/  ISETP.NE.U32.AND P0, PT, RZ, UR4, PT ;  /* 0x00000004ff007c0c */ /* 0x000fe2000bf05070 */
[----:B------:R-:W-:Y:S01]  /*f760*/  ULDC UR7, c[0x0][0x630] ;  /* 0x00018c0000077ab9 */ /* 0x000fe20000000800 */
[----:B-1----:R-:W-:Y:S01]  /*f770*/  IMAD.MOV.U32 R2, RZ, RZ, R35 ;  /* 0x000000ffff027224 */ /* 0x002fe200078e0023 */
[----:B------:R-:W1:Y:S01]  /*f780*/  S2R R0, SR_CTAID.Y ;  /* 0x0000000000007919 */ /* 0x000e620000002600 */
[----:B------:R-:W-:Y:S01]  /*f790*/  ISETP.NE.AND.EX P0, PT, RZ, UR5, PT, P0 ;  /* 0x00000005ff007c0c */ /* 0x000fe2000bf05300 */
[----:B------:R-:W-:-:S12]  /*f7a0*/  IMAD.MOV.U32 R3, RZ, RZ, R34 ;  /* 0x000000ffff037224 */ /* 0x000fd800078e0022 */
[----:B------:R-:W-:Y:S05]  /*f7b0*/  @!P0 BRA `(.L_x_316) ;  /* 0x0000000000288947 */ /* 0x000fea0003800000 */
[----:B------:R-:W-:Y:S02]  /*f7c0*/  ULDC UR6, c[0x0][0x634] ;  /* 0x00018d0000067ab9 */ /* 0x000fe40000000800 */
[----:B------:R-:W-:-:S05]  /*f7d0*/  IADD3 R7, P0, R35, UR6, RZ ;  /* 0x0000000623077c10 */ /* 0x000fca000ff1e0ff */
[----:B------:R-:W-:-:S04]  /*f7e0*/  IMAD.X R9, RZ, RZ, R34, P0 ;  /* 0x000000ffff097224 */ /* 0x000fc800000e0622 */
[----:B------:R-:W-:-:S04]  /*f7f0*/  IMAD.WIDE.U32 R4, R9, UR4, RZ ;  /* 0x0000000409047c25 */ /* 0x000fc8000f8e00ff */
[----:B------:R-:W-:-:S04]  /*f800*/  IMAD.WIDE.U32 R4, P0, R7, UR5, R4 ;  /* 0x0000000507047c25 */ /* 0x000fc8000f800004 */
[----:B------:R-:W-:-:S04]  /*f810*/  IMAD.WIDE.U32 R6, R7, UR4, RZ ;  /* 0x0000000407067c25 */ /* 0x000fc8000f8e00ff */
[----:B------:R-:W-:Y:S01]  /*f820*/  IMAD.X R3, RZ, RZ, RZ, P0 ;  /* 0x000000ffff037224 */ /* 0x000fe200000e06ff */
[----:B------:R-:W-:Y:S01]  /*f830*/  IADD3 RZ, P0, R7, R4, RZ ;  /* 0x0000000407ff7210 */ /* 0x000fe20007f1e0ff */
[----:B------:R-:W-:-:S04]  /*f840*/  IMAD.MOV.U32 R2, RZ, RZ, R5 ;  /* 0x000000ffff027224 */ /* 0x000fc800078e0005 */
[----:B------:R-:W-:-:S08]  /*f850*/  IMAD.WIDE.U32.X R2, R9, UR5, R2, P0 ;  /* 0x0000000509027c25 */ /* 0x000fd000080e0402 */
.L_x_316:
[--C-:B------:R-:W-:Y:S01]  /*f860*/  SHF.R.U64 R16, R2, UR7, R3.reuse ;  /* 0x0000000702107c19 */ /* 0x100fe20008001203 */
[----:B------:R-:W-:Y:S01]  /*f870*/  ULDC.64 UR4, c[0x0][0x620] ;  /* 0x0001880000047ab9 */ /* 0x000fe20000000a00 */
[----:B------:R-:W-:Y:S01]  /*f880*/  SHF.R.U32.HI R2, RZ, UR7, R3 ;  /* 0x00000007ff027c19 */ /* 0x000fe20008011603 */
[----:B------:R-:W-:Y:S01]  /*f890*/  IMAD.MOV.U32 R3, RZ, RZ, R34 ;  /* 0x000000ffff037224 */ /* 0x000fe200078e0022 */
[----:B------:R-:W-:Y:S01]  /*f8a0*/  IADD3 R5, P0, RZ, -R16, RZ ;  /* 0x80000010ff057210 */ /* 0x000fe20007f1e0ff */
[----:B------:R-:W2:Y:S01]  /*f8b0*/  LDC R7, c[0x0][0x144] ;  /* 0x00005100ff077b82 */ /* 0x000ea20000000800 */
[----:B0-----:R-:W-:Y:S01]  /*f8c0*/  I2FP.F32.U32 R6, R8 ;  /* 0x0000000800067245 */ /* 0x001fe20000201000 */
[----:B------:R-:W-:Y:S01]  /*f8d0*/  ULDC.64 UR8, c[0x0][0x640] ;  /* 0x0001900000087ab9 */ /* 0x000fe20000000a00 */
[----:B------:R-:W-:Y:S01]  /*f8e0*/  ULDC UR6, c[0x0][0x608] ;  /* 0x0001820000067ab9 */ /* 0x000fe20000000800 */
[----:B------:R-:W-:Y:S01]  /*f8f0*/  IMAD.X R2, RZ, RZ, ~R2, P0 ;  /* 0x000000ffff027224 */ /* 0x000fe200000e0e02 */
[----:B------:R-:W-:-:S03]  /*f900*/  ISETP.NE.U32.AND P0, PT, RZ, UR8, PT ;  /* 0x00000008ff007c0c */ /* 0x000fc6000bf05070 */
[----:B------:R-:W-:Y:S01]  /*f910*/  IMAD R4, R2, UR4, RZ ;  /* 0x0000000402047c24 */ /* 0x000fe2000f8e02ff */
[----:B------:R-:W0:Y:S01]  /*f920*/  LDC R11, c[0x0][0x148] ;  /* 0x00005200ff0b7b82 */ /* 0x000e220000000800 */
[----:B------:R-:W-:Y:S01]  /*f930*/  IMAD.MOV.U32 R2, RZ, RZ, R35 ;  /* 0x000000ffff027224 */ /* 0x000fe200078e0023 */
[----:B------:R-:W-:-:S03]  /*f940*/  ISETP.NE.AND.EX P0, PT, RZ, UR9, PT, P0 ;  /* 0x00000009ff007c0c */ /* 0x000fc6000bf05300 */
[----:B------:R-:W-:Y:S01]  /*f950*/  IMAD.WIDE.U32 R2, R5, UR4, R2 ;  /* 0x0000000405027c25 */ /* 0x000fe2000f8e0002 */
[----:B------:R-:W-:-:S03]  /*f960*/  ULDC UR4, c[0x0][0x150] ;  /* 0x0000540000047ab9 */ /* 0x000fc60000000800 */
[----:B------:R-:W-:Y:S01]  /*f970*/  FMUL R6, R6, UR4 ;  /* 0x0000000406067c20 */ /* 0x000fe20008400000 */
[----:B------:R-:W-:Y:S01]  /*f980*/  IMAD R5, R5, UR5, R4 ;  /* 0x0000000505057c24 */ /* 0x000fe2000f8e0204 */
[----:B------:R-:W-:Y:S01]  /*f990*/  ULDC UR4, c[0x0][0x618] ;  /* 0x0001860000047ab9 */ /* 0x000fe20000000800 */
[----:B------:R-:W-:Y:S02]  /*f9a0*/  ULDC UR5, c[0x0][0x154] ;  /* 0x0000550000057ab9 */ /* 0x000fe40000000800 */
[----:B------:R-:W-:Y:S01]  /*f9b0*/  IMAD.IADD R3, R3, 0x1, R5 ;  /* 0x0000000103037824 */ /* 0x000fe200078e0205 */
[----:B------:R-:W3:Y:S04]  /*f9c0*/  F2I.U32.TRUNC.NTZ R6, R6 ;  /* 0x0000000600067305 */ /* 0x000ee8000020f000 */
[----:B------:R-:W-:-:S02]  /*f9d0*/  SHF.R.U64 R9, R2, UR4, R3 ;  /* 0x0000000402097c19 */ /* 0x000fc40008001203 */
[----:B-1----:R-:W-:-:S05]  /*f9e0*/  I2FP.F32.U32 R2, R0 ;  /* 0x0000000000027245 */ /* 0x002fca0000201000 */
[----:B------:R-:W-:Y:S01]  /*f9f0*/  FMUL R4, R2, UR5 ;  /* 0x0000000502047c20 */ /* 0x000fe20008400000 */
[----:B------:R-:W-:Y:S01]  /*fa00*/  SHF.R.U32.HI R2, RZ, UR4, R3 ;  /* 0x00000004ff027c19 */ /* 0x000fe20008011603 */
[----:B------:R-:W-:Y:S02]  /*fa10*/  ULDC UR4, c[0x0][0x658] ;  /* 0x0001960000047ab9 */ /* 0x000fe40000000800 */
[----:B------:R1:W4:Y:S01]  /*fa20*/  F2I.U32.TRUNC.NTZ R14, R4 ;  /* 0x00000004000e7305 */ /* 0x000322000020f000 */
[----:B------:R-:W-:Y:S01]  /*fa30*/  SHF.R.U64 R12, R9, UR6, R2 ;  /* 0x00000006090c7c19 */ /* 0x000fe20008001202 */
[----:B---3--:R-:W-:Y:S01]  /*fa40*/  IMAD.MOV R6, RZ, RZ, -R6 ;  /* 0x000000ffff067224 */ /* 0x008fe200078e0a06 */
[----:B------:R-:W-:-:S03]  /*fa50*/  SHF.R.U32.HI R3, RZ, UR6, R2 ;  /* 0x00000006ff037c19 */ /* 0x000fc60008011602 */
[----:B--2---:R-:W-:Y:S01]  /*fa60*/  IMAD R8, R7, R6, R8 ;  /* 0x0000000607087224 */ /* 0x004fe200078e0208 */
[--C-:B------:R-:W-:Y:S02]  /*fa70*/  SHF.R.U64 R10, R12, UR4, R3.reuse ;  /* 0x000000040c0a7c19 */ /* 0x100fe40008001203 */
[----:B------:R-:W-:-:S03]  /*fa80*/  SHF.R.U32.HI R3, RZ, UR4, R3 ;  /* 0x00000004ff037c19 */ /* 0x000fc60008011603 */
[----:B------:R-:W-:Y:S01]  /*fa90*/  IMAD.MOV.U32 R2, RZ, RZ, R10 ;  /* 0x000000ffff027224 */ /* 0x000fe200078e000a */
[----:B-1--4-:R-:W-:Y:S06]  /*faa0*/  @!P0 BRA `(.L_x_317) ;  /* 0x0000000000288947 */ /* 0x012fec0003800000 */
        /* <DEDUP_REMOVED lines=10> */
.L_x_317:
[----:B------:R-:W1:Y:S01]  /*fb50*/  LDC R4, c[0x0][0x65c] ;  /* 0x00019700ff047b82 */ /* 0x000e620000000800 */
[----:B------:R-:W-:Y:S01]  /*fb60*/  ULDC UR4, c[0x0][0x648] ;  /* 0x0001920000047ab9 */ /* 0x000fe20000000800 */
[----:B------:R-:W-:Y:S01]  /*fb70*/  LOP3.LUT R12, R12, UR43, RZ, 0xc0, !PT ;  /* 0x0000002b0c0c7c12 */ /* 0x000fe2000f8ec0ff */
[----:B------:R-:W-:Y:S01]  /*fb80*/  IMAD.MOV R14, RZ, RZ, -R14 ;  /* 0x000000ffff0e7224 */ /* 0x000fe200078e0a0e */
[----:B------:R-:W-:Y:S01]  /*fb90*/  SHF.R.U64 R3, R2, UR4, R3 ;  /* 0x0000000402037c19 */ /* 0x000fe20008001203 */
[----:B------:R-:W-:Y:S01]  /*fba0*/  ULDC UR4, c[0x0][0x638] ;  /* 0x00018e0000047ab9 */ /* 0x000fe20000000800 */
[----:B------:R-:W-:Y:S01]  /*fbb0*/  LOP3.LUT R17, R9, UR39, RZ, 0xc0, !PT ;  /* 0x0000002709117c12 */ /* 0x000fe2000f8ec0ff */
[----:B------:R-:W-:Y:S02]  /*fbc0*/  ULDC UR5, c[0x0][0x610] ;  /* 0x0001840000057ab9 */ /* 0x000fe40000000800 */
[----:B------:R-:W-:Y:S02]  /*fbd0*/  IMAD.MOV R5, RZ, RZ, -R3 ;  /* 0x000000ffff057224 */ /* 0x000fe400078e0a03 */
[----:B------:R-:W-:-:S02]  /*fbe0*/  IMAD R3, R3, UR42, R12 ;  /* 0x0000002a03037c24 */ /* 0x000fc4000f8e020c */
[----:B------:R-:W-:Y:S01]  /*fbf0*/  IMAD R10, R5, UR4, R10 ;  /* 0x00000004050a7c24 */ /* 0x000fe2000f8e020a */
[----:B------:R-:W-:-:S03]  /*fc00*/  ULDC UR4, c[0x0][0x600] ;  /* 0x0001800000047ab9 */ /* 0x000fc60000000800 */
[----:B------:R-:W-:Y:S01]  /*fc10*/  IMAD R17, R10, UR4, R17 ;  /* 0x000000040a117c24 */ /* 0x000fe2000f8e0211 */
[----:B-1----:R-:W-:-:S13]  /*fc20*/  ISETP.NE.AND P0, PT, R4, 0x1, PT ;  /* 0x000000010400780c */ /* 0x002fda0003f05270 */
[----:B0-----:R-:W-:Y:S02]  /*fc30*/  @P0 IMAD R8, R11, R14, R0 ;  /* 0x0000000e0b080224 */ /* 0x001fe400078e0200 */
[----:B------:R-:W-:Y:S02]  /*fc40*/  IMAD.MOV.U32 R0, RZ, RZ, 0x1 ;  /* 0x00000001ff007424 */ /* 0x000fe400078e00ff */
[----:B------:R-:W-:-:S05]  /*fc50*/  IMAD R8, R3, UR5, R8 ;  /* 0x0000000503087c24 */ /* 0x000fca000f8e0208 */
[----:B------:R-:W-:Y:S02]  /*fc60*/  SEL R18, R17, R8, !P0 ;  /* 0x0000000811127207 */ /* 0x000fe40004000000 */
[----:B------:R-:W-:-:S07]  /*fc70*/  SEL R17, R8, R17, !P0 ;  /* 0x0000001108117207 */ /* 0x000fce0004000000 */
.L_x_315:
[----:B------:R-:W-:Y:S05]  /*fc80*/  BSYNC B0 ;  /* 0x0000000000007941 */ /* 0x000fea0003800000 */
.L_x_314:
[----:B------:R-:W-:-:S13]  /*fc90*/  LOP3.LUT P0, RZ, R0, 0xff, RZ, 0xc0, !PT ;  /* 0x000000ff00ff7812 */ /* 0x000fda000780c0ff */
[----:B------:R-:W-:Y:S05]  /*fca0*/  @P0 BRA `(.L_x_318) ;  /* 0xffffffe000340947 */ /* 0x000fea000383ffff */
[----:B------:R-:W-:Y:S05]  /*fcb0*/  BSYNC B7 ;  /* 0x0000000000077941 */ /* 0x000fea0003800000 */
.L_x_304:
[----:B------:R-:W-:-:S03]  /*fcc0*/  UMOV UR4, 0xffffffff ;  /* 0xffffffff00047882 */ /* 0x000fc60000000000 */
[----:B------:R-:W-:Y:S05]  /*fcd0*/  BRA.DIV UR4, `(.L_x_319) ;  /* 0x0000001204a47947 */ /* 0x000fea000b800000 */
[----:B------:R-:W-:-:S13]  /*fce0*/  ELECT P6, URZ, PT ;  /* 0x00000000003f782f */ /* 0x000fda00038c0000 */
.L_x_358:
[----:B------:R-:W-:Y:S04]  /*fcf0*/  BSSY B0, `(.L_x_320) ;  /* 0x0000037000007945 */ /* 0x000fe80003800000 */
[----:B------:R-:W-:Y:S05]  /*fd00*/  @!P6 BRA `(.L_x_321) ;  /* 0x0000000000d4e947 */ /* 0x000fea0003800000 */
[----:B------:R-:W-:-:S04]  /*fd10*/  ULOP3.LUT UR4, UR36, 0x2, URZ, 0xfc, !UPT ;  /* 0x0000000224047892 */ /* 0x000fc8000f8efc3f */
[----:B------:R-:W-:-:S06]  /*fd20*/  UISETP.NE.AND UP0, UPT, UR4, 0x3, UPT ;  /* 0x000000030400788c */ /* 0x000fcc000bf05270 */
[----:B------:R-:W-:-:S13]  /*fd30*/  PLOP3.LUT P0, PT, PT, PT, UP0, 0x80, 0x0 ;  /* 0x000000000000781c */ /* 0x000fda0003f0f008 */
[----:B------:R-:W-:Y:S05]  /*fd40*/  @!P0 BRA `(.L_x_322) ;  /* 0x0000000000048947 */ /* 0x000fea0003800000 */
[----:B------:R-:W-:Y:S01]  /*fd50*/  BPT.TRAP 0x1 ;  /* 0x000000040000795c */ /* 0x000fe20000300000 */
.L_x_322:
[----:B-1----:R-:W2:Y:S04]  /*fd60*/  LDL.LU R2, [R1+0x44] ;  /* 0x0000440001027983 */ /* 0x002ea80000300800 */
[----:B------:R-:W3:Y:S01]  /*fd70*/  LDL.LU R5, [R1+0x3c] ;  /* 0x00003c0001057983 */ /* 0x000ee20000300800 */
[----:B------:R-:W-:Y:S01]  /*fd80*/  MOV R0, 0x400 ;  /* 0x0000040000007802 */ /* 0x000fe20000000f00 */
[----:B------:R-:W0:Y:S03]  /*fd90*/  S2R R3, SR_CgaCtaId ;  /* 0x0000000000037919 */ /* 0x000e260000008800 */
[----:B0-----:R-:W-:-:S05]  /*fda0*/  LEA R0, R3, R0, 0x18 ;  /* 0x0000000003007211 */ /* 0x001fca00078ec0ff */
[----:B------:R-:W-:-:S04]  /*fdb0*/  VIADD R0, R0, 0x28 ;  /* 0x0000002800007836 */ /* 0x000fc80000000000 */
[C---:B--2---:R-:W-:Y:S02]  /*fdc0*/  IMAD R7, R2.reuse, 0x8, R0 ;  /* 0x0000000802077824 */ /* 0x044fe400078e0200 */
[----:B------:R-:W-:Y:S01]  /*fdd0*/  VIADD R2, R2, 0x1 ;  /* 0x0000000102027836 */ /* 0x000fe20000000000 */
[----:B---3--:R-:W-:-:S04]  /*fde0*/  SHF.L.U32 R4, R5, 0x1f, RZ ;  /* 0x0000001f05047819 */ /* 0x008fc800000006ff */
[C---:B------:R-:W-:Y:S01]  /*fdf0*/  ISETP.NE.AND P1, PT, R2.reuse, 0x5, PT ;  /* 0x000000050200780c */ /* 0x040fe20003f25270 */
[----:B------:R-:W0:Y:S03]  /*fe00*/  SYNCS.PHASECHK.TRANS64.TRYWAIT P0, [R7+URZ], R4 ;  /* 0x00000004070075a7 */ /* 0x000e26000800017f */
[----:B------:R-:W-:Y:S02]  /*fe10*/  SEL R3, RZ, 0x1, P1 ;  /* 0x00000001ff037807 */ /* 0x000fe40000800000 */
[----:B------:R-:W-:Y:S02]  /*fe20*/  SEL R9, R2, RZ, P1 ;  /* 0x000000ff02097207 */ /* 0x000fe40000800000 */
[----:B------:R-:W-:-:S03]  /*fe30*/  LOP3.LUT R6, R5, R3, RZ, 0x3c, !PT ;  /* 0x0000000305067212 */ /* 0x000fc600078e3cff */
[----:B------:R-:W-:Y:S01]  /*fe40*/  IMAD R8, R9, 0x8, R0 ;  /* 0x0000000809087824 */ /* 0x000fe200078e0200 */
[----:B------:R-:W-:Y:S01]  /*fe50*/  SHF.L.U32 R5, R6, 0x1f, RZ ;  /* 0x0000001f06057819 */ /* 0x000fe200000006ff */
[----:B0-----:R-:W-:Y:S06]  /*fe60*/  @!P0 BRA `(.L_x_323) ;  /* 0x0000001000608947 */ /* 0x001fec0003800000 */
.L_x_359:
[----:B------:R-:W1:Y:S01]  /*fe70*/  SYNCS.PHASECHK.TRANS64.TRYWAIT P0, [R8+URZ], R5 ;  /* 0x00000005080075a7 */ /* 0x000e62000800017f */
[----:B------:R-:W-:-:S05]  /*fe80*/  VIADD R2, R9, 0x1 ;  /* 0x0000000109027836 */ /* 0x000fca0000000000 */
[----:B------:R-:W-:-:S04]  /*fe90*/  ISETP.NE.AND P1, PT, R2, 0x5, PT ;  /* 0x000000050200780c */ /* 0x000fc80003f25270 */
[----:B------:R-:W-:Y:S02]  /*fea0*/  SEL R3, RZ, 0x1, P1 ;  /* 0x00000001ff037807 */ /* 0x000fe40000800000 */
[----:B0-----:R-:W-:Y:S02]  /*feb0*/  SEL R7, R2, RZ, P1 ;  /* 0x000000ff02077207 */ /* 0x001fe40000800000 */
[----:B------:R-:W-:-:S03]  /*fec0*/  LOP3.LUT R6, R6, R3, RZ, 0x3c, !PT ;  /* 0x0000000306067212 */ /* 0x000fc600078e3cff */
[----:B------:R-:W-:Y:S01]  /*fed0*/  IMAD R9, R7, 0x8, R0 ;  /* 0x0000000807097824 */ /* 0x000fe200078e0200 */
[----:B------:R-:W-:Y:S01]  /*fee0*/  SHF.L.U32 R4, R6, 0x1f, RZ ;  /* 0x0000001f06047819 */ /* 0x000fe200000006ff */
[----:B-1----:R-:W-:Y:S06]  /*fef0*/  @!P0 BRA `(.L_x_324) ;  /* 0x0000001000508947 */ /* 0x002fec0003800000 */
.L_x_360:
[----:B------:R-:W1:Y:S01]  /*ff00*/  SYNCS.PHASECHK.TRANS64.TRYWAIT P0, [R9+URZ], R4 ;  /* 0x00000004090075a7 */ /* 0x000e62000800017f */
[----:B------:R-:W-:-:S05]  /*ff10*/  VIADD R2, R7, 0x1 ;  /* 0x0000000107027836 */ /* 0x000fca0000000000 */
[----:B------:R-:W-:-:S04]  /*ff20*/  ISETP.NE.AND P1, PT, R2, 0x5, PT ;  /* 0x000000050200780c */ /* 0x000fc80003f25270 */
[----:B------:R-:W-:Y:S02]  /*ff30*/  SEL R3, RZ, 0x1, P1 ;  /* 0x00000001ff037807 */ /* 0x000fe40000800000 */
[----:B------:R-:W-:Y:S02]  /*ff40*/  SEL R7, R2, RZ, P1 ;  /* 0x000000ff02077207 */ /* 0x000fe40000800000 */
[----:B------:R-:W-:-:S03]  /*ff50*/  LOP3.LUT R11, R6, R3, RZ, 0x3c, !PT ;  /* 0x00000003060b7212 */ /* 0x000fc600078e3cff */
[----:B------:R-:W-:Y:S01]  /*ff60*/  IMAD R6, R7, 0x8, R0 ;  /* 0x0000000807067824 */ /* 0x000fe200078e0200 */
[----:B0-----:R-:W-:Y:S01]  /*ff70*/  SHF.L.U32 R5, R11, 0x1f, RZ ;  /* 0x0000001f0b057819 */ /* 0x001fe200000006ff */
[----:B-1----:R-:W-:Y:S06]  /*ff80*/  @!P0 BRA `(.L_x_325) ;  /* 0x0000001000408947 */ /* 0x002fec0003800000 */
.L_x_361:
[----:B------:R-:W1:Y:S01]  /*ff90*/  SYNCS.PHASECHK.TRANS64.TRYWAIT P0, [R6+URZ], R5 ;  /* 0x00000005060075a7 */ /* 0x000e62000800017f */
[----:B------:R-:W-:-:S05]  /*ffa0*/  VIADD R2, R7, 0x1 ;  /* 0x0000000107027836 */ /* 0x000fca0000000000 */
[----:B------:R-:W-:-:S04]  /*ffb0*/  ISETP.NE.AND P1, PT, R2, 0x5, PT ;  /* 0x000000050200780c */ /* 0x000fc80003f25270 */
[----:B0-----:R-:W-:Y:S02]  /*ffc0*/  SEL R4, RZ, 0x1, P1 ;  /* 0x00000001ff047807 */ /* 0x001fe40000800000 */
[----:B------:R-:W-:Y:S02]  /*ffd0*/  SEL R3, R2, RZ, P1 ;  /* 0x000000ff02037207 */ /* 0x000fe40000800000 */
[----:B------:R-:W-:Y:S01]  /*ffe0*/  LOP3.LUT R4, R11, R4, RZ, 0x3c, !PT ;  /* 0x000000040b047212 */ /* 0x000fe200078e3cff */
[----:B-1----:R-:W-:Y:S06]  /*fff0*/  @!P0 BRA `(.L_x_326) ;  /* 0x0000001000388947 */ /* 0x002fec0003800000 */
.L_x_362:
[----:B------:R-:W-:Y:S01]  /*10000*/  IMAD R3, R3, 0x8, R0 ;  /* 0x0000000803037824 */ /* 0x000fe200078e0200 */
[----:B------:R-:W-:-:S07]  /*10010*/  SHF.L.U32 R0, R4, 0x1f, RZ ;  /* 0x0000001f04007819 */ /* 0x000fce00000006ff */
.L_x_327:
[----:B-1----:R1:W2:Y:S02]  /*10020*/  SYNCS.PHASECHK.TRANS64.TRYWAIT P0, [R3+URZ], R0 ;  /* 0x00000000030075a7 */ /* 0x0022a4000800017f */
[----:B--2---:R-:W-:Y:S05]  /*10030*/  @!P0 NANOSLEEP.SYNCS 0x989680 ;  /* 0x009896800000895d */ /* 0x004fea0003900000 */
[----:B------:R-:W2:Y:S02]  /*10040*/  @!P0 SYNCS.PHASECHK.TRANS64 P0, [R3+URZ], R0 ;  /* 0x00000000030085a7 */ /* 0x000ea4000800007f */
[----:B--2---:R-:W-:Y:S05]  /*10050*/  @!P0 BRA `(.L_x_327) ;  /* 0xfffffffc00f08947 */ /* 0x004fea000383ffff */
.L_x_321:
[----:B------:R-:W-:Y:S05]  /*10060*/  BSYNC B0 ;  /* 0x0000000000007941 */ /* 0x000fea0003800000 */
.L_x_320:
[----:B------:R-:W-:Y:S05]  /*10070*/  EXIT ;  /* 0x000000000000794d */ /* 0x000fea0003800000 */
.L_x_15:
[----:B0-----:R-:W-:-:S04]  /*10080*/  IMAD.U32 R3, RZ, RZ, UR47 ;  /* 0x0000002fff037e24 */ /* 0x001fc8000f8e00ff */
[----:B------:R0:W3:Y:S03]  /*10090*/  SYNCS.PHASECHK.TRANS64.TRYWAIT P0, [R3+URZ], R0 ;  /* 0x00000000030075a7 */ /* 0x0000e6000800017f */
[----:B---3--:R-:W-:Y:S05]  /*100a0*/  @!P0 NANOSLEEP.SYNCS 0x989680 ;  /* 0x009896800000895d */ /* 0x008fea0003900000 */
[----:B------:R-:W3:Y:S02]  /*100b0*/  @!P0 SYNCS.PHASECHK.TRANS64 P0, [R3+URZ], R0 ;  /* 0x00000000030085a7 */ /* 0x000ee4000800007f */
[----:B---3--:R-:W-:Y:S05]  /*100c0*/  @!P0 BRA `(.L_x_15) ;  /* 0xfffffffc00ec8947 */ /* 0x008fea000383ffff */
[----:B------:R-:W-:Y:S05]  /*100d0*/  BRA `(.L_x_328) ;  /* 0xffffff1400ac7947 */ /* 0x000fea000383ffff */
.L_x_19:
[----:B--2---:R-:W-:Y:S01]  /*100e0*/  CS2R R12, SRZ ;  /* 0x00000000000c7805 */ /* 0x004fe2000001ff00 */
[----:B------:R-:W-:Y:S02]  /*100f0*/  IMAD.MOV.U32 R11, RZ, RZ, 0x1f ;  /* 0x0000001fff0b7424 */ /* 0x000fe400078e00ff */
[----:B------:R-:W-:-:S07]  /*10100*/  IMAD.MOV.U32 R15, RZ, RZ, -0x1 ;  /* 0xffffffffff0f7424 */ /* 0x000fce00078e00ff */
[----:B-1---5:R-:W-:Y:S05]  /*10110*/  WARPSYNC.COLLECTIVE R15, `(.L_x_329) ;  /* 0x000000000f087348 */ /* 0x022fea0003c00000 */
[----:B------:R0:W2:Y:S02]  /*10120*/  SHFL.IDX P6, R14, R13, R12, R11 ;  /* 0x0000000c0d0e7389 */ /* 0x0000a400000c000b */
[----:B012--5:R-:W-:Y:S01]  /*10130*/  ENDCOLLECTIVE ;  /* 0x000000000000791b */ /* 0x027fe20003800000 */
.L_x_329:
[----:B------:R-:W-:Y:S05]  /*10140*/  BRA `(.L_x_330) ;  /* 0xffffff1800907947 */ /* 0x000fea000383ffff */
.L_x_23:
[----:B---3--:R3:W4:Y:S02]  /*10150*/  SYNCS.PHASECHK.TRANS64.TRYWAIT P1, [R3+URZ], R0 ;  /* 0x00000000030075a7 */ /* 0x008724000802017f */
[----:B----4-:R-:W-:Y:S05]  /*10160*/  @!P1 NANOSLEEP.SYNCS 0x989680 ;  /* 0x009896800000995d */ /* 0x010fea0003900000 */
[----:B------:R-:W4:Y:S02]  /*10170*/  @!P1 SYNCS.PHASECHK.TRANS64 P1, [R3+URZ], R0 ;  /* 0x00000000030095a7 */ /* 0x000f24000802007f */
[----:B----4-:R-:W-:Y:S05]  /*10180*/  @!P1 BRA `(.L_x_23) ;  /* 0xfffffffc00f09947 */ /* 0x010fea000383ffff */
[----:B------:R-:W-:Y:S05]  /*10190*/  BRA `(.L_x_22) ;  /* 0xffffff1800b07947 */ /* 0x000fea000383ffff */
.L_x_25:
[----:B------:R-:W-:Y:S01]  /*101a0*/  IMAD.U32 R7, RZ, RZ, UR50 ;  /* 0x00000032ff077e24 */ /* 0x000fe2000f8e00ff */
[----:B------:R-:W-:Y:S01]  /*101b0*/  ISETP.NE.AND P3, PT, R165, RZ, PT ;  /* 0x000000ffa500720c */ /* 0x000fe20003f65270 */
[----:B------:R-:W-:Y:S01]  /*101c0*/  IMAD.MOV.U32 R14, RZ, RZ, 0x90 ;  /* 0x00000090ff0e7424 */ /* 0x000fe200078e00ff */
[----:B------:R-:W-:Y:S01]  /*101d0*/  BSSY B0, `(.L_x_331) ;  /* 0x000000f000007945 */ /* 0x000fe20003800000 */
[----:B------:R-:W-:Y:S02]  /*101e0*/  IMAD R26, R7, 0x2000, R158 ;  /* 0x00002000071a7824 */ /* 0x000fe400078e029e */
[----:B------:R-:W-:Y:S01]  /*101f0*/  IMAD.MOV.U32 R15, RZ, RZ, -0x1 ;  /* 0xffffffffff0f7424 */ /* 0x000fe200078e00ff */
[----:B------:R-:W-:Y:S01]  /*10200*/  SEL R14, R14, 0x70, !P3 ;  /* 0x000000700e0e7807 */ /* 0x000fe20005800000 */
[--C-:B-1----:R-:W-:Y:S02]  /*10210*/  IMAD.IADD R8, R178, 0x1, R26.reuse ;  /* 0x00000001b2087824 */ /* 0x102fe400078e021a */
[----:B------:R-:W-:-:S02]  /*10220*/  IMAD.IADD R10, R179, 0x1, R26 ;  /* 0x00000001b30a7824 */ /* 0x000fc400078e021a */
[C-C-:B------:R-:W-:Y:S01]  /*10230*/  IMAD R7, R8.reuse, 0x4, R13.reuse ;  /* 0x0000000408077824 */ /* 0x140fe200078e020d */
[----:B------:R-:W-:Y:S01]  /*10240*/  LEA R25, R8, UR43, 0x2 ;  /* 0x0000002b08197c11 */ /* 0x000fe2000f8e10ff */
[C---:B------:R-:W-:Y:S01]  /*10250*/  IMAD R9, R10.reuse, 0x4, R13 ;  /* 0x000000040a097824 */ /* 0x040fe200078e020d */
[----:B------:R-:W-:Y:S01]  /*10260*/  LEA R27, R10, UR43, 0x2 ;  /* 0x0000002b0a1b7c11 */ /* 0x000fe2000f8e10ff */
[----:B------:R-:W-:Y:S02]  /*10270*/  IMAD.IADD R8, R7, 0x1, R14 ;  /* 0x0000000107087824 */ /* 0x000fe400078e020e */
[----:B------:R-:W-:-:S07]  /*10280*/  IMAD.IADD R7, R14, 0x1, R9 ;  /* 0x000000010e077824 */ /* 0x000fce00078e0209 */
[----:B0-2345:R-:W-:Y:S05]  /*10290*/  WARPSYNC.COLLECTIVE R15, `(.L_x_332) ;  /* 0x000000000f087348 */ /* 0x03dfea0003c00000 */
[----:B------:R-:W-:Y:S01]  /*102a0*/  NOP ;  /* 0x0000000000007918 */ /* 0x000fe20000000000 */
[----:B0-2345:R-:W-:Y:S01]  /*102b0*/  ENDCOLLECTIVE ;  /* 0x000000000000791b */ /* 0x03dfe20003800000 */
.L_x_332:
[----:B------:R-:W-:Y:S05]  /*102c0*/  BSYNC B0 ;  /* 0x0000000000007941 */ /* 0x000fea0003800000 */
.L_x_331:
[----:B------:R0:W-:Y:S01]  /*102d0*/  STS [R25+0xa200], R0 ;  /* 0x00a2000019007388 */ /* 0x0001e20000000800 */
[----:B------:R-:W-:-:S03]  /*102e0*/  IMAD.MOV.U32 R15, RZ, RZ, -0x1 ;  /* 0xffffffffff0f7424 */ /* 0x000fc600078e00ff */
[----:B------:R0:W-:Y:S04]  /*102f0*/  STS [R8], R3 ;  /* 0x0000000308007388 */ /* 0x0001e80000000800 */
[----:B------:R0:W-:Y:S04]  /*10300*/  STS [R27+0xa200], R4 ;  /* 0x00a200041b007388 */ /* 0x0001e80000000800 */
[----:B------:R0:W-:Y:S04]  /*10310*/  STS [R7], R6 ;  /* 0x0000000607007388 */ /* 0x0001e80000000800 */
[----:B------:R0:W1:Y:S04]  /*10320*/  LDS R9, [R20+0xb200] ;  /* 0x00b2000014097984 */ /* 0x0000680000000800 */
[----:B------:R0:W2:Y:S04]  /*10330*/  LDS R11, [R2+0x1000] ;  /* 0x00100000020b7984 */ /* 0x0000a80000000800 */
[----:B------:R0:W3:Y:S04]  /*10340*/  LDS R10, [R21+0xb200] ;  /* 0x00b20000150a7984 */ /* 0x0000e80000000800 */
[----:B------:R0:W4:Y:S02]  /*10350*/  LDS R12, [R5+0x1000] ;  /* 0x00100000050c7984 */ /* 0x0001240000000800 */
[----:B01234-:R-:W-:Y:S05]  /*10360*/  WARPSYNC.COLLECTIVE R15, `(.L_x_333) ;  /* 0x000000000f087348 */ /* 0x01ffea0003c00000 */
[----:B------:R-:W-:Y:S01]  /*10370*/  NOP ;  /* 0x0000000000007918 */ /* 0x000fe20000000000 */
[----:B01234-:R-:W-:Y:S01]  /*10380*/  ENDCOLLECTIVE ;  /* 0x000000000000791b */ /* 0x01ffe20003800000 */
.L_x_333:
[----:B------:R0:W-:Y:S04]  /*10390*/  STS [R25+0xb200], R9 ;  /* 0x00b2000919007388 */ /* 0x0001e80000000800 */
[----:B------:R0:W-:Y:S04]  /*103a0*/  STS [R8+0x1000], R11 ;  /* 0x0010000b08007388 */ /* 0x0001e80000000800 */
[----:B------:R0:W-:Y:S04]  /*103b0*/  STS [R27+0xb200], R10 ;  /* 0x00b2000a1b007388 */ /* 0x0001e80000000800 */
[----:B------:R0:W-:Y:S04]  /*103c0*/  STS [R7+0x1000], R12 ;  /* 0x0010000c07007388 */ /* 0x0001e80000000800 */
[----:B------:R0:W1:Y:S04]  /*103d0*/  LDS R0, [R20+0xc200] ;  /* 0x00c2000014007984 */ /* 0x0000680000000800 */
[----:B------:R0:W2:Y:S04]  /*103e0*/  LDS R3, [R2+0x2000] ;  /* 0x0020000002037984 */ /* 0x0000a80000000800 */
[----:B------:R0:W3:Y:S04]  /*103f0*/  LDS R4, [R21+0xc200] ;  /* 0x00c2000015047984 */ /* 0x0000e80000000800 */
[----:B------:R0:W4:Y:S02]  /*10400*/  LDS R6, [R5+0x2000] ;  /* 0x0020000005067984 */ /* 0x0001240000000800 */
[----:B01234-:R-:W-:Y:S05]  /*10410*/  WARPSYNC.COLLECTIVE R15, `(.L_x_334) ;  /* 0x000000000f087348 */ /* 0x01ffea0003c00000 */
[----:B------:R-:W-:Y:S01]  /*10420*/  NOP ;  /* 0x0000000000007918 */ /* 0x000fe20000000000 */
[----:B01234-:R-:W-:Y:S01]  /*10430*/  ENDCOLLECTIVE ;  /* 0x000000000000791b */ /* 0x01ffe20003800000 */
.L_x_334:
        /* <DEDUP_REMOVED lines=11> */
.L_x_335:
        /* <DEDUP_REMOVED lines=11> */
.L_x_336:
        /* <DEDUP_REMOVED lines=11> */
.L_x_337:
        /* <DEDUP_REMOVED lines=11> */
.L_x_338:
        /* <DEDUP_REMOVED lines=11> */
.L_x_339:
[----:B------:R-:W-:Y:S05]  /*107b0*/  BRA `(.L_x_340) ;  /* 0xffffff1c00547947 */ /* 0x000fea000383ffff */
.L_x_29:
[----:B0-----:R0:W1:Y:S02]  /*107c0*/  SYNCS.PHASECHK.TRANS64.TRYWAIT P1, [R181+URZ], R180 ;  /* 0x000000b4b50075a7 */ /* 0x001064000802017f */
[----:B-1----:R-:W-:Y:S05]  /*107d0*/  @!P1 NANOSLEEP.SYNCS 0x989680 ;  /* 0x009896800000995d */ /* 0x002fea0003900000 */
[----:B------:R-:W1:Y:S02]  /*107e0*/  @!P1 SYNCS.PHASECHK.TRANS64 P1, [R181+URZ], R180 ;  /* 0x000000b4b50095a7 */ /* 0x000e64000802007f */
[----:B-1----:R-:W-:Y:S05]  /*107f0*/  @!P1 BRA `(.L_x_29) ;  /* 0xfffffffc00f09947 */ /* 0x002fea000383ffff */
[----:B------:R-:W-:Y:S05]  /*10800*/  BRA `(.L_x_28) ;  /* 0xffffff2800047947 */ /* 0x000fea000383ffff */
.L_x_37:
[----:B------:R0:W0:Y:S02]  /*10810*/  SYNCS.PHASECHK.TRANS64.TRYWAIT P1, [R3+URZ], R0 ;  /* 0x00000000030075a7 */ /* 0x000024000802017f */
[----:B0-----:R-:W-:Y:S05]  /*10820*/  @!P1 NANOSLEEP.SYNCS 0x989680 ;  /* 0x009896800000995d */ /* 0x001fea0003900000 */
[----:B------:R-:W0:Y:S02]  /*10830*/  @!P1 SYNCS.PHASECHK.TRANS64 P1, [R3+URZ], R0 ;  /* 0x00000000030095a7 */ /* 0x000e24000802007f */
[----:B0-----:R-:W-:Y:S05]  /*10840*/  @!P1 BRA `(.L_x_37) ;  /* 0xfffffffc00f09947 */ /* 0x001fea000383ffff */
[----:B------:R-:W-:Y:S05]  /*10850*/  BRA `(.L_x_36) ;  /* 0xffffff3800d47947 */ /* 0x000fea000383ffff */
.L_x_38:
[----:B------:R-:W-:Y:S01]  /*10860*/  IMAD R181, R183, 0x2000, R158 ;  /* 0x00002000b7b57824 */ /* 0x000fe200078e029e */
[----:B------:R-:W-:Y:S01]  /*10870*/  BSSY B0, `(.L_x_341) ;  /* 0x000000d000007945 */ /* 0x000fe20003800000 */
[----:B------:R-:W-:Y:S02]  /*10880*/  IMAD.MOV.U32 R15, RZ, RZ, -0x1 ;  /* 0xffffffffff0f7424 */ /* 0x000fe400078e00ff */
[--C-:B------:R-:W-:Y:S02]  /*10890*/  IMAD.IADD R10, R10, 0x1, R181.reuse ;  /* 0x000000010a0a7824 */ /* 0x100fe400078e02b5 */
[----:B------:R-:W-:Y:S02]  /*108a0*/  IMAD.IADD R12, R12, 0x1, R181 ;  /* 0x000000010c0c7824 */ /* 0x000fe400078e02b5 */
[C-C-:B0-----:R-:W-:Y:S01]  /*108b0*/  IMAD R7, R10.reuse, 0x4, R13.reuse ;  /* 0x000000040a077824 */ /* 0x141fe200078e020d */
[----:B------:R-:W-:Y:S01]  /*108c0*/  LEA R177, R10, UR43, 0x2 ;  /* 0x0000002b0ab17c11 */ /* 0x000fe2000f8e10ff */
[C---:B------:R-:W-:Y:S01]  /*108d0*/  IMAD R9, R12.reuse, 0x4, R13 ;  /* 0x000000040c097824 */ /* 0x040fe200078e020d */
[----:B------:R-:W-:Y:S01]  /*108e0*/  LEA R179, R12, UR43, 0x2 ;  /* 0x0000002b0cb37c11 */ /* 0x000fe2000f8e10ff */
[----:B------:R-:W-:-:S02]  /*108f0*/  IMAD.IADD R8, R14, 0x1, R7 ;  /* 0x000000010e087824 */ /* 0x000fc400078e0207 */
[----:B------:R-:W-:-:S07]  /*10900*/  IMAD.IADD R7, R14, 0x1, R9 ;  /* 0x000000010e077824 */ /* 0x000fce00078e0209 */
[----:B-12345:R-:W-:Y:S05]  /*10910*/  WARPSYNC.COLLECTIVE R15, `(.L_x_342) ;  /* 0x000000000f087348 */ /* 0x03efea0003c00000 */
[----:B------:R-:W-:Y:S01]  /*10920*/  NOP ;  /* 0x0000000000007918 */ /* 0x000fe20000000000 */
[----:B-12345:R-:W-:Y:S01]  /*10930*/  ENDCOLLECTIVE ;  /* 0x000000000000791b */ /* 0x03efe20003800000 */
.L_x_342:
[----:B------:R-:W-:Y:S05]  /*10940*/  BSYNC B0 ;  /* 0x0000000000007941 */ /* 0x000fea0003800000 */
.L_x_341:
        /* <DEDUP_REMOVED lines=12> */
.L_x_343:
        /* <DEDUP_REMOVED lines=11> */
.L_x_344:
        /* <DEDUP_REMOVED lines=11> */
.L_x_345:
        /* <DEDUP_REMOVED lines=11> */
.L_x_346:
        /* <DEDUP_REMOVED lines=11> */
.L_x_347:
        /* <DEDUP_REMOVED lines=11> */
.L_x_348:
        /* <DEDUP_REMOVED lines=11> */
.L_x_349:
[----:B------:R-:W-:Y:S05]  /*10e30*/  BRA `(.L_x_350) ;  /* 0xffffff3800d07947 */ /* 0x000fea000383ffff */
.L_x_44:
[----:B0-----:R-:W-:-:S04]  /*10e40*/  IMAD.U32 R3, RZ, RZ, UR47 ;  /* 0x0000002fff037e24 */ /* 0x001fc8000f8e00ff */
[----:B------:R0:W1:Y:S03]  /*10e50*/  SYNCS.PHASECHK.TRANS64.TRYWAIT P0, [R3+URZ+0x10], R0 ;  /* 0x00001000030075a7 */ /* 0x000066000800017f */
[----:B-1----:R-:W-:Y:S05]  /*10e60*/  @!P0 NANOSLEEP.SYNCS 0x989680 ;  /* 0x009896800000895d */ /* 0x002fea0003900000 */
[----:B------:R-:W1:Y:S02]  /*10e70*/  @!P0 SYNCS.PHASECHK.TRANS64 P0, [R3+URZ+0x10], R0 ;  /* 0x00001000030085a7 */ /* 0x000e64000800007f */
[----:B-1----:R-:W-:Y:S05]  /*10e80*/  @!P0 BRA `(.L_x_44) ;  /* 0xfffffffc00ec8947 */ /* 0x002fea000383ffff */
[----:B------:R-:W-:Y:S05]  /*10e90*/  BRA `(.L_x_351) ;  /* 0xffffff4800207947 */ /* 0x000fea000383ffff */
.L_x_305:
[----:B------:R-:W-:Y:S01]  /*10ea0*/  BSSY B0, `(.L_x_352) ;  /* 0x0000006000007945 */ /* 0x000fe20003800000 */
[----:B------:R-:W-:-:S07]  /*10eb0*/  IMAD.MOV.U32 R15, RZ, RZ, -0x1 ;  /* 0xffffffffff0f7424 */ /* 0x000fce00078e00ff */
[----:B-1----:R-:W-:Y:S05]  /*10ec0*/  WARPSYNC.COLLECTIVE R15, `(.L_x_353) ;  /* 0x000000000f0c7348 */ /* 0x002fea0003c00000 */
[----:B------:R-:W-:Y:S02]  /*10ed0*/  ELECT P6, UR62, PT ;  /* 0x00000000003e782f */ /* 0x000fe400038c0000 */
[----:B------:R-:W-:Y:S01]  /*10ee0*/  MOV R14, UR62 ;  /* 0x0000003e000e7c02 */ /* 0x000fe20008000f00 */
[----:B-1----:R-:W-:Y:S10]  /*10ef0*/  ENDCOLLECTIVE ;  /* 0x000000000000791b */ /* 0x002ff40003800000 */
.L_x_353:
[----:B------:R-:W-:Y:S05]  /*10f00*/  BSYNC B0 ;  /* 0x0000000000007941 */ /* 0x000fea0003800000 */
.L_x_352:
[----:B------:R-:W-:Y:S05]  /*10f10*/  BRA `(.L_x_354) ;  /* 0xffffffcc00a47947 */ /* 0x000fea000383ffff */
.L_x_310:
[----:B0-----:R0:W1:Y:S02]  /*10f20*/  SYNCS.PHASECHK.TRANS64.TRYWAIT P0, [R36+URZ+0x28], R37 ;  /* 0x00002825240075a7 */ /* 0x001064000800017f */
[----:B-1----:R-:W-:Y:S05]  /*10f30*/  @!P0 NANOSLEEP.SYNCS 0x989680 ;  /* 0x009896800000895d */ /* 0x002fea0003900000 */
[----:B------:R-:W1:Y:S02]  /*10f40*/  @!P0 SYNCS.PHASECHK.TRANS64 P0, [R36+URZ+0x28], R37 ;  /* 0x00002825240085a7 */ /* 0x000e64000800007f */
[----:B-1----:R-:W-:Y:S05]  /*10f50*/  @!P0 BRA `(.L_x_310) ;  /* 0xfffffffc00f08947 */ /* 0x002fea000383ffff */
[----:B------:R-:W-:Y:S05]  /*10f60*/  BRA `(.L_x_355) ;  /* 0xffffffd400447947 */ /* 0x000fea000383ffff */
.L_x_319:
[----:B------:R-:W-:Y:S01]  /*10f70*/  BSSY B0, `(.L_x_356) ;  /* 0x0000006000007945 */ /* 0x000fe20003800000 */
[----:B------:R-:W-:-:S07]  /*10f80*/  IMAD.MOV.U32 R15, RZ, RZ, -0x1 ;  /* 0xffffffffff0f7424 */ /* 0x000fce00078e00ff */
[----:B-1----:R-:W-:Y:S05]  /*10f90*/  WARPSYNC.COLLECTIVE R15, `(.L_x_357) ;  /* 0x000000000f0c7348 */ /* 0x002fea0003c00000 */
[----:B------:R-:W-:Y:S02]  /*10fa0*/  ELECT P6, UR62, PT ;  /* 0x00000000003e782f */ /* 0x000fe400038c0000 */
[----:B------:R-:W-:Y:S01]  /*10fb0*/  MOV R14, UR62 ;  /* 0x0000003e000e7c02 */ /* 0x000fe20008000f00 */
[----:B-1----:R-:W-:Y:S10]  /*10fc0*/  ENDCOLLECTIVE ;  /* 0x000000000000791b */ /* 0x002ff40003800000 */
.L_x_357:
[----:B------:R-:W-:Y:S05]  /*10fd0*/  BSYNC B0 ;  /* 0x0000000000007941 */ /* 0x000fea0003800000 */
.L_x_356:
[----:B------:R-:W-:Y:S05]  /*10fe0*/  BRA `(.L_x_358) ;  /* 0xffffffec00407947 */ /* 0x000fea000383ffff */
.L_x_323:
[----:B0-----:R0:W1:Y:S02]  /*10ff0*/  SYNCS.PHASECHK.TRANS64.TRYWAIT P0, [R7+URZ], R4 ;  /* 0x00000004070075a7 */ /* 0x001064000800017f */
[----:B-1----:R-:W-:Y:S05]  /*11000*/  @!P0 NANOSLEEP.SYNCS 0x989680 ;  /* 0x009896800000895d */ /* 0x002fea0003900000 */
[----:B------:R-:W1:Y:S02]  /*11010*/  @!P0 SYNCS.PHASECHK.TRANS64 P0, [R7+URZ], R4 ;  /* 0x00000004070085a7 */ /* 0x000e64000800007f */
[----:B-1----:R-:W-:Y:S05]  /*11020*/  @!P0 BRA `(.L_x_323) ;  /* 0xfffffffc00f08947 */ /* 0x002fea000383ffff */
[----:B------:R-:W-:Y:S05]  /*11030*/  BRA `(.L_x_359) ;  /* 0xffffffec008c7947 */ /* 0x000fea000383ffff */
.L_x_324:
[----:B0-----:R0:W1:Y:S02]  /*11040*/  SYNCS.PHASECHK.TRANS64.TRYWAIT P0, [R8+URZ], R5 ;  /* 0x00000005080075a7 */ /* 0x001064000800017f */
[----:B-1----:R-:W-:Y:S05]  /*11050*/  @!P0 NANOSLEEP.SYNCS 0x989680 ;  /* 0x009896800000895d */ /* 0x002fea0003900000 */
[----:B------:R-:W1:Y:S02]  /*11060*/  @!P0 SYNCS.PHASECHK.TRANS64 P0, [R8+URZ], R5 ;  /* 0x00000005080085a7 */ /* 0x000e64000800007f */
[----:B-1----:R-:W-:Y:S05]  /*11070*/  @!P0 BRA `(.L_x_324) ;  /* 0xfffffffc00f08947 */ /* 0x002fea000383ffff */
[----:B------:R-:W-:Y:S05]  /*11080*/  BRA `(.L_x_360) ;  /* 0xffffffec009c7947 */ /* 0x000fea000383ffff */
.L_x_325:
[----:B0-----:R0:W1:Y:S02]  /*11090*/  SYNCS.PHASECHK.TRANS64.TRYWAIT P0, [R9+URZ], R4 ;  /* 0x00000004090075a7 */ /* 0x001064000800017f */
[----:B-1----:R-:W-:Y:S05]  /*110a0*/  @!P0 NANOSLEEP.SYNCS 0x989680 ;  /* 0x009896800000895d */ /* 0x002fea0003900000 */
[----:B------:R-:W1:Y:S02]  /*110b0*/  @!P0 SYNCS.PHASECHK.TRANS64 P0, [R9+URZ], R4 ;  /* 0x00000004090085a7 */ /* 0x000e64000800007f */
[----:B-1----:R-:W-:Y:S05]  /*110c0*/  @!P0 BRA `(.L_x_325) ;  /* 0xfffffffc00f08947 */ /* 0x002fea000383ffff */
[----:B------:R-:W-:Y:S05]  /*110d0*/  BRA `(.L_x_361) ;  /* 0xffffffec00ac7947 */ /* 0x000fea000383ffff */
.L_x_326:
[----:B0-----:R0:W1:Y:S02]  /*110e0*/  SYNCS.PHASECHK.TRANS64.TRYWAIT P0, [R6+URZ], R5 ;  /* 0x00000005060075a7 */ /* 0x001064000800017f */
[----:B-1----:R-:W-:Y:S05]  /*110f0*/  @!P0 NANOSLEEP.SYNCS 0x989680 ;  /* 0x009896800000895d */ /* 0x002fea0003900000 */
[----:B------:R-:W1:Y:S02]  /*11100*/  @!P0 SYNCS.PHASECHK.TRANS64 P0, [R6+URZ], R5 ;  /* 0x00000005060085a7 */ /* 0x000e64000800007f */
[----:B-1----:R-:W-:Y:S05]  /*11110*/  @!P0 BRA `(.L_x_326) ;  /* 0xfffffffc00f08947 */ /* 0x002fea000383ffff */
[----:B------:R-:W-:Y:S05]  /*11120*/  BRA `(.L_x_362) ;  /* 0xffffffec00b47947 */ /* 0x000fea000383ffff */
.L_x_363:
[----:B------:R-:W-:-:S00]  /*11130*/  BRA `(.L_x_363) ;  /* 0xfffffffc00fc7947 */ /* 0x000fc0000383ffff */
[----:B------:R-:W-:-:S00]  /*11140*/  NOP ;  /* 0x0000000000007918 */ /* 0x000fc00000000000 */
        /* <DEDUP_REMOVED lines=11> */
.L_x_364:


//--------------------- .nv.global.init           --------------------------
	.section	.nv.global.init,"aw",@progbits
.nv.global.init:
	.type		$str$24,@object
	.size		$str$24,($str$25 - $str$24)
$str$24:
        /*0000*/ 	.byte	0x28, 0x61, 0x64, 0x64, 0x72, 0x65, 0x73, 0x73, 0x20, 0x26, 0x20, 0x6d, 0x61, 0x73, 0x6b, 0x29
        /*0010*/ 	.byte	0x20, 0x3d, 0x3d, 0x20, 0x30, 0x00
	.type		$str$25,@object
	.size		$str$25,(__unnamed_1 - $str$25)
$str$25:
        /*0016*/ 	.byte	0x2f, 0x74, 0x6d, 0x70, 0x2f, 0x63, 0x75, 0x74, 0x6c, 0x61, 0x73, 0x73, 0x5f, 0x73, 0x77, 0x65
        /*0026*/ 	.byte	0x65, 0x70, 0x5f, 0x73, 0x72, 0x63, 0x2f, 0x69, 0x6e, 0x63, 0x6c, 0x75, 0x64, 0x65, 0x2f, 0x63
        /*0036*/ 	.byte	0x75, 0x74, 0x65, 0x2f, 0x70, 0x6f, 0x69, 0x6e, 0x74, 0x65, 0x72, 0x5f, 0x66, 0x6c, 0x61, 0x67
        /*0046*/ 	.byte	0x67, 0x65, 0x64, 0x2e, 0x68, 0x70, 0x70, 0x00
	.type		__unnamed_1,@object
	.size		__unnamed_1,(__unnamed_3 - __unnamed_1)
__unnamed_1:
        /* <DEDUP_REMOVED lines=29> */
	.type		__unnamed_3,@object
	.size		__unnamed_3,(__unnamed_2 - __unnamed_3)
__unnamed_3:
        /* <DEDUP_REMOVED lines=28> */
        /*03da*/ 	.byte	0x38, 0x31, 0x39, 0x32, 0x3e, 0x3e, 0x3e, 0x3e, 0x3e, 0x20, 0x26, 0x5d, 0x00
	.type		__unnamed_2,@object
	.size		__unnamed_2,(.L_1 - __unnamed_2)
__unnamed_2:
        /* <DEDUP_REMOVED lines=29> */
.L_1:


//--------------------- .nv.shared._ZN7cutlass13device_kernelINS_4gemm6kernel13GemmUniversalIN4cute5tupleIJiiiiEEENS1_10collective13CollectiveMmaINS1_39MainloopSm90TmaGmmaRmemAWarpSpecializedILi5ENS5_IJNS4_1CILi1EEESB_SB_EEENS1_32KernelTmaWarpSpecializedPingpongEEENS5_IJNSA_ILi64EEENSA_ILi256EEENSA_ILi32EEEEEENS_10tfloat32_tENS5_IJSB_llEEESJ_SK_NS4_8TiledMMAINS4_8MMA_AtomIJNS4_4SM904GMMA30MMA_64x256x8_F32TF32TF32_RS_TNILNSO_7ScaleInE1ELSQ_1EEEEEENS4_6LayoutISC_NS5_IJNSA_ILi0EEESU_SU_EEEEENS5_IJNS4_10UnderscoreESX_SX_EEEEENS4_13SM90_TMA_LOADENS4_14ComposedLayoutINS4_7SwizzleILi1ELi4ELi3EEENS4_18smem_ptr_flag_bitsILi32EEENST_INS5_IJNSA_ILi8EEES16_EEENS5_IJSB_S16_EEEEEEENS4_9Copy_AtomIJNS4_39AutoVectorizingCopyWithAssumedAlignmentILi128EEESJ_EEENS4_8identityES10_S1A_vS1F_EENS_8epilogue10collective6detail29Sm90TmaWarpSpecializedAdapterINS1I_15DefaultEpilogueISJ_NS5_IJlSB_lEEES1M_NS1H_6thread17LinearCombinationISJ_Li1EffLNS1N_9ScaleType4KindE0ELNS_15FloatRoundStyleE2ESJ_EENS1_15EpilogueDefaultEEEEEvvEEEEvNT_6ParamsE --------------------------
	.section	.nv.shared._ZN7cutlass13device_kernelINS_4gemm6kernel13GemmUniversalIN4cute5tupleIJiiiiEEENS1_10collective13CollectiveMmaINS1_39MainloopSm90TmaGmmaRmemAWarpSpecializedILi5ENS5_IJNS4_1CILi1EEESB_SB_EEENS1_32KernelTmaWarpSpecializedPingpongEEENS5_IJNSA_ILi64EEENSA_ILi256EEENSA_ILi32EEEEEENS_10tfloat32_tENS5_IJSB_llEEESJ_SK_NS4_8TiledMMAINS4_8MMA_AtomIJNS4_4SM904GMMA30MMA_64x256x8_F32TF32TF32_RS_TNILNSO_7ScaleInE1ELSQ_1EEEEEENS4_6LayoutISC_NS5_IJNSA_ILi0EEESU_SU_EEEEENS5_IJNS4_10UnderscoreESX_SX_EEEEENS4_13SM90_TMA_LOADENS4_14ComposedLayoutINS4_7SwizzleILi1ELi4ELi3EEENS4_18smem_ptr_flag_bitsILi32EEENST_INS5_IJNSA_ILi8EEES16_EEENS5_IJSB_S16_EEEEEEENS4_9Copy_AtomIJNS4_39AutoVectorizingCopyWithAssumedAlignmentILi128EEESJ_EEENS4_8identityES10_S1A_vS1F_EENS_8epilogue10collective6detail29Sm90TmaWarpSpecializedAdapterINS1I_15DefaultEpilogueISJ_NS5_IJlSB_lEEES1M_NS1H_6thread17LinearCombinationISJ_Li1EffLNS1N_9ScaleType4KindE0ELNS_15FloatRoundStyleE2ESJ_EENS1_15EpilogueDefaultEEEEEvvEEEEvNT_6ParamsE,"aw",@nobits
	.sectionflags	@""
	.align	16
	.zero		1024


//--------------------- .nv.shared.reserved.0     --------------------------
	.section	.nv.shared.reserved.0,"aw",@nobits
	.weak		__nv_reservedSMEM_offset_0_alias
	.size		__nv_reservedSMEM_offset_0_alias, 0, 0
	.other		__nv_reservedSMEM_offset_0_alias,@"STO_CUDA_RESERVED_SHARED STV_DEFAULT"
__nv_reservedSMEM_offset_0_alias:
	.zero		0


//--------------------- .nv.global                --------------------------
	.section	.nv.global,"aw",@nobits
.nv.global:
	.type		_ZN40_INTERNAL_6d2b0914_4_k_cu_bbd73f20_294584cute1_E,@object
	.size		_ZN40_INTERNAL_6d2b0914_4_k_cu_bbd73f20_294584cute1_E,(_ZN40_INTERNAL_6d2b0914_4_k_cu_bbd73f20_294584cuda3std3__45__cpo6cbeginE - _ZN40_INTERNAL_6d2b0914_4_k_cu_bbd73f20_294584cute1_E)
_ZN40_INTERNAL_6d2b0914_4_k_cu_bbd73f20_294584cute1_E:
	.zero		1
	.type		_ZN40_INTERNAL_6d2b0914_4_k_cu_bbd73f20_294584cuda3std3__45__cpo6cbeginE,@object
	.size		_ZN40_INTERNAL_6d2b0914_4_k_cu_bbd73f20_294584cuda3std3__45__cpo6cbeginE,(_ZN40_INTERNAL_6d2b0914_4_k_cu_bbd73f20_294584cuda3std3__48in_placeE - _ZN40_INTERNAL_6d2b0914_4_k_cu_bbd73f20_294584cuda3std3__45__cpo6cbeginE)
_ZN40_INTERNAL_6d2b0914_4_k_cu_bbd73f20_294584cuda3std3__45__cpo6cbeginE:
	.zero		1
	.type		_ZN40_INTERNAL_6d2b0914_4_k_cu_bbd73f20_294584cuda3std3__48in_placeE,@object
	.size		_ZN40_INTERNAL_6d2b0914_4_k_cu_bbd73f20_294584cuda3std3__48in_placeE,(_ZN40_INTERNAL_6d2b0914_4_k_cu_bbd73f20_294584cuda3std6ranges3__45__cpo9iter_moveE - _ZN40_INTERNAL_6d2b0914_4_k_cu_bbd73f20_294584cuda3std3__48in_placeE)
_ZN40_INTERNAL_6d2b0914_4_k_cu_bbd73f20_294584cuda3std3__48in_placeE:
	.zero		1
	.type		_ZN40_INTERNAL_6d2b0914_4_k_cu_bbd73f20_294584cuda3std6ranges3__45__cpo9iter_moveE,@object
	.size		_ZN40_INTERNAL_6d2b0914_4_k_cu_bbd73f20_294584cuda3std6ranges3__45__cpo9iter_moveE,(_ZN40_INTERNAL_6d2b0914_4_k_cu_bbd73f20_294584cuda3std3__45__cpo5beginE - _ZN40_INTERNAL_6d2b0914_4_k_cu_bbd73f20_294584cuda3std6ranges3__45__cpo9iter_moveE)
_ZN40_INTERNAL_6d2b0914_4_k_cu_bbd73f20_294584cuda3std6ranges3__45__cpo9iter_moveE:
	.zero		1
	.type		_ZN40_INTERNAL_6d2b0914_4_k_cu_bbd73f20_294584cuda3std3__45__cpo5beginE,@object
	.size		_ZN40_INTERNAL_6d2b0914_4_k_cu_bbd73f20_294584cuda3std3__45__cpo5beginE,(_ZN40_INTERNAL_6d2b0914_4_k_cu_bbd73f20_294584cuda3std3__442_GLOBAL__N__6d2b0914_4_k_cu_bbd73f20_294586ignoreE - _ZN40_INTERNAL_6d2b0914_4_k_cu_bbd73f20_294584cuda3std3__45__cpo5beginE)
_ZN40_INTERNAL_6d2b0914_4_k_cu_bbd73f20_294584cuda3std3__45__cpo5beginE:
	.zero		1
	.type		_ZN40_INTERNAL_6d2b0914_4_k_cu_bbd73f20_294584cuda3std3__442_GLOBAL__N__6d2b0914_4_k_cu_bbd73f20_294586ignoreE,@object
	.size		_ZN40_INTERNAL_6d2b0914_4_k_cu_bbd73f20_294584cuda3std3__442_GLOBAL__N__6d2b0914_4_k_cu_bbd73f20_294586ignoreE,(_ZN40_INTERNAL_6d2b0914_4_k_cu_bbd73f20_294584cute7productE - _ZN40_INTERNAL_6d2b0914_4_k_cu_bbd73f20_294584cuda3std3__442_GLOBAL__N__6d2b0914_4_k_cu_bbd73f20_294586ignoreE)
_ZN40_INTERNAL_6d2b0914_4_k_cu_bbd73f20_294584cuda3std3__442_GLOBAL__N__6d2b0914_4_k_cu_bbd73f20_294586ignoreE:
	.zero		1
	.type		_ZN40_INTERNAL_6d2b0914_4_k_cu_bbd73f20_294584cute7productE,@object
	.size		_ZN40_INTERNAL_6d2b0914_4_k_cu_bbd73f20_294584cute7productE,(_ZN40_INTERNAL_6d2b0914_4_k_cu_bbd73f20_294584cuda3std3__45__cpo3endE - _ZN40_INTERNAL_6d2b0914_4_k_cu_bbd73f20_294584cute7productE)
_ZN40_INTERNAL_6d2b0914_4_k_cu_bbd73f20_294584cute7productE:
	.zero		1
	.type		_ZN40_INTERNAL_6d2b0914_4_k_cu_bbd73f20_294584cuda3std3__45__cpo3endE,@object
	.size		_ZN40_INTERNAL_6d2b0914_4_k_cu_bbd73f20_294584cuda3std3__45__cpo3endE,(_ZN40_INTERNAL_6d2b0914_4_k_cu_bbd73f20_294584cuda3std3__419piecewise_constructE - _ZN40_INTERNAL_6d2b0914_4_k_cu_bbd73f20_294584cuda3std3__45__cpo3endE)
_ZN40_INTERNAL_6d2b0914_4_k_cu_bbd73f20_294584cuda3std3__45__cpo3endE:
	.zero		1
	.type		_ZN40_INTERNAL_6d2b0914_4_k_cu_bbd73f20_294584cuda3std3__419piecewise_constructE,@object
	.size		_ZN40_INTERNAL_6d2b0914_4_k_cu_bbd73f20_294584cuda3std3__419piecewise_constructE,(_ZN40_INTERNAL_6d2b0914_4_k_cu_bbd73f20_294584cuda3std3__45__cpo4cendE - _ZN40_INTERNAL_6d2b0914_4_k_cu_bbd73f20_294584cuda3std3__419piecewise_constructE)
_ZN40_INTERNAL_6d2b0914_4_k_cu_bbd73f20_294584cuda3std3__419piecewise_constructE:
	.zero		1
	.type		_ZN40_INTERNAL_6d2b0914_4_k_cu_bbd73f20_294584cuda3std3__45__cpo4cendE,@object
	.size		_ZN40_INTERNAL_6d2b0914_4_k_cu_bbd73f20_294584cuda3std3__45__cpo4cendE,(_ZN40_INTERNAL_6d2b0914_4_k_cu_bbd73f20_294584cuda3std6ranges3__45__cpo4swapE - _ZN40_INTERNAL_6d2b0914_4_k_cu_bbd73f20_294584cuda3std3__45__cpo4cendE)
_ZN40_INTERNAL_6d2b0914_4_k_cu_bbd73f20_294584cuda3std3__45__cpo4cendE:
	.zero		1
	.type		_ZN40_INTERNAL_6d2b0914_4_k_cu_bbd73f20_294584cuda3std6ranges3__45__cpo4swapE,@object
	.size		_ZN40_INTERNAL_6d2b0914_4_k_cu_bbd73f20_294584cuda3std6ranges3__45__cpo4swapE,(.L_10 - _ZN40_INTERNAL_6d2b0914_4_k_cu_bbd73f20_294584cuda3std6ranges3__45__cpo4swapE)
_ZN40_INTERNAL_6d2b0914_4_k_cu_bbd73f20_294584cuda3std6ranges3__45__cpo4swapE:
	.zero		1
.L_10:


//--------------------- .nv.constant0._ZN7cutlass13device_kernelINS_4gemm6kernel13GemmUniversalIN4cute5tupleIJiiiiEEENS1_10collective13CollectiveMmaINS1_39MainloopSm90TmaGmmaRmemAWarpSpecializedILi5ENS5_IJNS4_1CILi1EEESB_SB_EEENS1_32KernelTmaWarpSpecializedPingpongEEENS5_IJNSA_ILi64EEENSA_ILi256EEENSA_ILi32EEEEEENS_10tfloat32_tENS5_IJSB_llEEESJ_SK_NS4_8TiledMMAINS4_8MMA_AtomIJNS4_4SM904GMMA30MMA_64x256x8_F32TF32TF32_RS_TNILNSO_7ScaleInE1ELSQ_1EEEEEENS4_6LayoutISC_NS5_IJNSA_ILi0EEESU_SU_EEEEENS5_IJNS4_10UnderscoreESX_SX_EEEEENS4_13SM90_TMA_LOADENS4_14ComposedLayoutINS4_7SwizzleILi1ELi4ELi3EEENS4_18smem_ptr_flag_bitsILi32EEENST_INS5_IJNSA_ILi8EEES16_EEENS5_IJSB_S16_EEEEEEENS4_9Copy_AtomIJNS4_39AutoVectorizingCopyWithAssumedAlignmentILi128EEESJ_EEENS4_8identityES10_S1A_vS1F_EENS_8epilogue10collective6detail29Sm90TmaWarpSpecializedAdapterINS1I_15DefaultEpilogueISJ_NS5_IJlSB_lEEES1M_NS1H_6thread17LinearCombinationISJ_Li1EffLNS1N_9ScaleType4KindE0ELNS_15FloatRoundStyleE2ESJ_EENS1_15EpilogueDefaultEEEEEvvEEEEvNT_6ParamsE --------------------------
	.section	.nv.constant0._ZN7cutlass13device_kernelINS_4gemm6kernel13GemmUniversalIN4cute5tupleIJiiiiEEENS1_10collective13CollectiveMmaINS1_39MainloopSm90TmaGmmaRmemAWarpSpecializedILi5ENS5_IJNS4_1CILi1EEESB_SB_EEENS1_32KernelTmaWarpSpecializedPingpongEEENS5_IJNSA_ILi64EEENSA_ILi256EEENSA_ILi32EEEEEENS_10tfloat32_tENS5_IJSB_llEEESJ_SK_NS4_8TiledMMAINS4_8MMA_AtomIJNS4_4SM904GMMA30MMA_64x256x8_F32TF32TF32_RS_TNILNSO_7ScaleInE1ELSQ_1EEEEEENS4_6LayoutISC_NS5_IJNSA_ILi0EEESU_SU_EEEEENS5_IJNS4_10UnderscoreESX_SX_EEEEENS4_13SM90_TMA_LOADENS4_14ComposedLayoutINS4_7SwizzleILi1ELi4ELi3EEENS4_18smem_ptr_flag_bitsILi32EEENST_INS5_IJNSA_ILi8EEES16_EEENS5_IJSB_S16_EEEEEEENS4_9Copy_AtomIJNS4_39AutoVectorizingCopyWithAssumedAlignmentILi128EEESJ_EEENS4_8identityES10_S1A_vS1F_EENS_8epilogue10collective6detail29Sm90TmaWarpSpecializedAdapterINS1I_15DefaultEpilogueISJ_NS5_IJlSB_lEEES1M_NS1H_6thread17LinearCombinationISJ_Li1EffLNS1N_9ScaleType4KindE0ELNS_15FloatRoundStyleE2ESJ_EENS1_15EpilogueDefaultEEEEEvvEEEEvNT_6ParamsE,"a",@progbits
	.sectionflags	@""
	.align	4
.nv.constant0._ZN7cutlass13device_kernelINS_4gemm6kernel13GemmUniversalIN4cute5tupleIJiiiiEEENS1_10collective13CollectiveMmaINS1_39MainloopSm90TmaGmmaRmemAWarpSpecializedILi5ENS5_IJNS4_1CILi1EEESB_SB_EEENS1_32KernelTmaWarpSpecializedPingpongEEENS5_IJNSA_ILi64EEENSA_ILi256EEENSA_ILi32EEEEEENS_10tfloat32_tENS5_IJSB_llEEESJ_SK_NS4_8TiledMMAINS4_8MMA_AtomIJNS4_4SM904GMMA30MMA_64x256x8_F32TF32TF32_RS_TNILNSO_7ScaleInE1ELSQ_1EEEEEENS4_6LayoutISC_NS5_IJNSA_ILi0EEESU_SU_EEEEENS5_IJNS4_10UnderscoreESX_SX_EEEEENS4_13SM90_TMA_LOADENS4_14ComposedLayoutINS4_7SwizzleILi1ELi4ELi3EEENS4_18smem_ptr_flag_bitsILi32EEENST_INS5_IJNSA_ILi8EEES16_EEENS5_IJSB_S16_EEEEEEENS4_9Copy_AtomIJNS4_39AutoVectorizingCopyWithAssumedAlignmentILi128EEESJ_EEENS4_8identityES10_S1A_vS1F_EENS_8epilogue10collective6detail29Sm90TmaWarpSpecializedAdapterINS1I_15DefaultEpilogueISJ_NS5_IJlSB_lEEES1M_NS1H_6thread17LinearCombinationISJ_Li1EffLNS1N_9ScaleType4KindE0ELNS_15FloatRoundStyleE2ESJ_EENS1_15EpilogueDefaultEEEEEvvEEEEvNT_6ParamsE:
	.zero		1664


//--------------------- SYMBOLS --------------------------

	.type		.nv.reservedSmem.offset0,@object
	.size		.nv.reservedSmem.offset0,0x4
	.type		__assertfail,@function
